	.target	sm_90a

	.elftype	@"ET_EXEC"


//--------------------- .note.nv.tkinfo           --------------------------
	.section	.note.nv.tkinfo,"",@"SHT_NOTE"
	.sectionflags	@"SHF_NOTE_NV_TKINFO"
	.tkinfo
        /*0018*/ 	.word	0x00000002
        /*0030*/ 	.string	""
        /*0030*/ 	.string	"ptxas"
        /*0030*/ 	.string	"Cuda compilation tools, release 13.0, V13.0.88"
        /*0030*/ 	.string	"Build cuda_13.0.r13.0/compiler.36424714_0"
        /*0030*/ 	.string	"-arch sm_90a -m 64 "



//--------------------- .note.nv.cuinfo           --------------------------
	.section	.note.nv.cuinfo,"",@"SHT_NOTE"
	.sectionflags	@"SHF_NOTE_NV_CUINFO"
        /*0018*/ 	.short	0x0002
        /*001a*/ 	.short	0x005a
        /*001c*/ 	.short	0x0082
	.zero		2


//--------------------- .nv.info                  --------------------------
	.section	.nv.info,"",@"SHT_CUDA_INFO"
	.align	4


	//----- nvinfo : EIATTR_REGCOUNT
	.align		4
        /*0000*/ 	.byte	0x04, 0x2f
        /*0002*/ 	.short	(.L_15 - .L_14)
	.align		4
.L_14:
        /*0004*/ 	.word	index@(_ZN7cutlass13device_kernelINS_4gemm6kernel13GemmUniversalIN4cute5tupleIJiiiiEEENS1_10collective13CollectiveMmaINS1_34MainloopSm90TmaGmmaWarpSpecializedILi3ENS5_IJNS4_1CILi2EEENSA_ILi1EEESC_EEENS1_35KernelTmaWarpSpecializedCooperativeEEENS5_IJNSA_ILi384EEENSA_ILi112EEENSA_ILi64EEEEEENS_10bfloat16_tENS5_IJlSC_lEEESK_SL_NS4_8TiledMMAINS4_8MMA_AtomIJNS4_4SM904GMMA27MMA_64x16x16_F32BF16BF16_SSILNSP_5MajorE0ELSR_0ELNSP_7ScaleInE1ELSS_1EEEEEENS4_6LayoutISD_NS5_IJSC_NSA_ILi0EEESW_EEEEENS5_IJNS4_10UnderscoreESZ_SZ_EEEEENS4_13SM90_TMA_LOADENS4_14ComposedLayoutINS4_7SwizzleILi3ELi4ELi3EEENS4_18smem_ptr_flag_bitsILi16EEENSV_INS5_IJNSA_ILi8EEESI_EEENS5_IJSI_SC_EEEEEEEvNS4_8identityENS4_23SM90_TMA_LOAD_MULTICASTES1C_vS1D_EENS_8epilogue10collective6detail29Sm90TmaWarpSpecializedAdapterINS1H_15DefaultEpilogueISK_SL_SL_NS1G_6thread17LinearCombinationISK_Li1EffLNS1L_9ScaleType4KindE0ELNS_15FloatRoundStyleE2ESK_EENS1_15EpilogueDefaultEEEEEvvEEEEvNT_6ParamsE)
        /*0008*/ 	.word	0x000000a8


	//----- nvinfo : EIATTR_FRAME_SIZE
	.align		4
.L_15:
        /*000c*/ 	.byte	0x04, 0x11
        /*000e*/ 	.short	(.L_17 - .L_16)
	.align		4
.L_16:
        /*0010*/ 	.word	index@(_ZN7cutlass13device_kernelINS_4gemm6kernel13GemmUniversalIN4cute5tupleIJiiiiEEENS1_10collective13CollectiveMmaINS1_34MainloopSm90TmaGmmaWarpSpecializedILi3ENS5_IJNS4_1CILi2EEENSA_ILi1EEESC_EEENS1_35KernelTmaWarpSpecializedCooperativeEEENS5_IJNSA_ILi384EEENSA_ILi112EEENSA_ILi64EEEEEENS_10bfloat16_tENS5_IJlSC_lEEESK_SL_NS4_8TiledMMAINS4_8MMA_AtomIJNS4_4SM904GMMA27MMA_64x16x16_F32BF16BF16_SSILNSP_5MajorE0ELSR_0ELNSP_7ScaleInE1ELSS_1EEEEEENS4_6LayoutISD_NS5_IJSC_NSA_ILi0EEESW_EEEEENS5_IJNS4_10UnderscoreESZ_SZ_EEEEENS4_13SM90_TMA_LOADENS4_14ComposedLayoutINS4_7SwizzleILi3ELi4ELi3EEENS4_18smem_ptr_flag_bitsILi16EEENSV_INS5_IJNSA_ILi8EEESI_EEENS5_IJSI_SC_EEEEEEEvNS4_8identityENS4_23SM90_TMA_LOAD_MULTICASTES1C_vS1D_EENS_8epilogue10collective6detail29Sm90TmaWarpSpecializedAdapterINS1H_15DefaultEpilogueISK_SL_SL_NS1G_6thread17LinearCombinationISK_Li1EffLNS1L_9ScaleType4KindE0ELNS_15FloatRoundStyleE2ESK_EENS1_15EpilogueDefaultEEEEEvvEEEEvNT_6ParamsE)
        /*0014*/ 	.word	0x00000008


	//----- nvinfo : EIATTR_MIN_STACK_SIZE
	.align		4
.L_17:
        /*0018*/ 	.byte	0x04, 0x12
        /*001a*/ 	.short	(.L_19 - .L_18)
	.align		4
.L_18:
        /*001c*/ 	.word	index@(_ZN7cutlass13device_kernelINS_4gemm6kernel13GemmUniversalIN4cute5tupleIJiiiiEEENS1_10collective13CollectiveMmaINS1_34MainloopSm90TmaGmmaWarpSpecializedILi3ENS5_IJNS4_1CILi2EEENSA_ILi1EEESC_EEENS1_35KernelTmaWarpSpecializedCooperativeEEENS5_IJNSA_ILi384EEENSA_ILi112EEENSA_ILi64EEEEEENS_10bfloat16_tENS5_IJlSC_lEEESK_SL_NS4_8TiledMMAINS4_8MMA_AtomIJNS4_4SM904GMMA27MMA_64x16x16_F32BF16BF16_SSILNSP_5MajorE0ELSR_0ELNSP_7ScaleInE1ELSS_1EEEEEENS4_6LayoutISD_NS5_IJSC_NSA_ILi0EEESW_EEEEENS5_IJNS4_10UnderscoreESZ_SZ_EEEEENS4_13SM90_TMA_LOADENS4_14ComposedLayoutINS4_7SwizzleILi3ELi4ELi3EEENS4_18smem_ptr_flag_bitsILi16EEENSV_INS5_IJNSA_ILi8EEESI_EEENS5_IJSI_SC_EEEEEEEvNS4_8identityENS4_23SM90_TMA_LOAD_MULTICASTES1C_vS1D_EENS_8epilogue10collective6detail29Sm90TmaWarpSpecializedAdapterINS1H_15DefaultEpilogueISK_SL_SL_NS1G_6thread17LinearCombinationISK_Li1EffLNS1L_9ScaleType4KindE0ELNS_15FloatRoundStyleE2ESK_EENS1_15EpilogueDefaultEEEEEvvEEEEvNT_6ParamsE)
        /*0020*/ 	.word	0x00000008
.L_19:


//--------------------- .nv.compat                --------------------------
	.section	.nv.compat,"",@"SHT_CUDA_COMPAT_INFO"
	.align	4
        /*0000*/ 	.byte	0x02, 0x09, 0x01, 0x00, 0x02, 0x02, 0x04, 0x00, 0x02, 0x05, 0x05, 0x00, 0x03, 0x07, 0x01, 0x01
        /*0010*/ 	.byte	0x02, 0x03, 0x01, 0x00, 0x02, 0x06, 0x01, 0x00, 0x04, 0x0b, 0x08, 0x00, 0x00, 0x00, 0x00, 0x00
        /*0020*/ 	.byte	0x00, 0x00, 0x00, 0x00


//--------------------- .nv.info._ZN7cutlass13device_kernelINS_4gemm6kernel13GemmUniversalIN4cute5tupleIJiiiiEEENS1_10collective13CollectiveMmaINS1_34MainloopSm90TmaGmmaWarpSpecializedILi3ENS5_IJNS4_1CILi2EEENSA_ILi1EEESC_EEENS1_35KernelTmaWarpSpecializedCooperativeEEENS5_IJNSA_ILi384EEENSA_ILi112EEENSA_ILi64EEEEEENS_10bfloat16_tENS5_IJlSC_lEEESK_SL_NS4_8TiledMMAINS4_8MMA_AtomIJNS4_4SM904GMMA27MMA_64x16x16_F32BF16BF16_SSILNSP_5MajorE0ELSR_0ELNSP_7ScaleInE1ELSS_1EEEEEENS4_6LayoutISD_NS5_IJSC_NSA_ILi0EEESW_EEEEENS5_IJNS4_10UnderscoreESZ_SZ_EEEEENS4_13SM90_TMA_LOADENS4_14ComposedLayoutINS4_7SwizzleILi3ELi4ELi3EEENS4_18smem_ptr_flag_bitsILi16EEENSV_INS5_IJNSA_ILi8EEESI_EEENS5_IJSI_SC_EEEEEEEvNS4_8identityENS4_23SM90_TMA_LOAD_MULTICASTES1C_vS1D_EENS_8epilogue10collective6detail29Sm90TmaWarpSpecializedAdapterINS1H_15DefaultEpilogueISK_SL_SL_NS1G_6thread17LinearCombinationISK_Li1EffLNS1L_9ScaleType4KindE0ELNS_15FloatRoundStyleE2ESK_EENS1_15EpilogueDefaultEEEEEvvEEEEvNT_6ParamsE --------------------------
	.section	.nv.info._ZN7cutlass13device_kernelINS_4gemm6kernel13GemmUniversalIN4cute5tupleIJiiiiEEENS1_10collective13CollectiveMmaINS1_34MainloopSm90TmaGmmaWarpSpecializedILi3ENS5_IJNS4_1CILi2EEENSA_ILi1EEESC_EEENS1_35KernelTmaWarpSpecializedCooperativeEEENS5_IJNSA_ILi384EEENSA_ILi112EEENSA_ILi64EEEEEENS_10bfloat16_tENS5_IJlSC_lEEESK_SL_NS4_8TiledMMAINS4_8MMA_AtomIJNS4_4SM904GMMA27MMA_64x16x16_F32BF16BF16_SSILNSP_5MajorE0ELSR_0ELNSP_7ScaleInE1ELSS_1EEEEEENS4_6LayoutISD_NS5_IJSC_NSA_ILi0EEESW_EEEEENS5_IJNS4_10UnderscoreESZ_SZ_EEEEENS4_13SM90_TMA_LOADENS4_14ComposedLayoutINS4_7SwizzleILi3ELi4ELi3EEENS4_18smem_ptr_flag_bitsILi16EEENSV_INS5_IJNSA_ILi8EEESI_EEENS5_IJSI_SC_EEEEEEEvNS4_8identityENS4_23SM90_TMA_LOAD_MULTICASTES1C_vS1D_EENS_8epilogue10collective6detail29Sm90TmaWarpSpecializedAdapterINS1H_15DefaultEpilogueISK_SL_SL_NS1G_6thread17LinearCombinationISK_Li1EffLNS1L_9ScaleType4KindE0ELNS_15FloatRoundStyleE2ESK_EENS1_15EpilogueDefaultEEEEEvvEEEEvNT_6ParamsE,"",@"SHT_CUDA_INFO"
	.sectionflags	@""
	.align	4


	//----- nvinfo : EIATTR_CUDA_API_VERSION
	.align		4
        /*0000*/ 	.byte	0x04, 0x37
        /*0002*/ 	.short	(.L_21 - .L_20)
.L_20:
        /*0004*/ 	.word	0x00000082


	//----- nvinfo : EIATTR_KPARAM_INFO
	.align		4
.L_21:
        /*0008*/ 	.byte	0x04, 0x17
        /*000a*/ 	.short	(.L_23 - .L_22)
.L_22:
        /*000c*/ 	.word	0x00000000
        /*0010*/ 	.short	0x0000
        /*0012*/ 	.short	0x0070
        /*0014*/ 	.byte	0x00, 0xf0, 0x01, 0x10


	//----- nvinfo : EIATTR_SPARSE_MMA_MASK
	.align		4
.L_23:
        /*0018*/ 	.byte	0x03, 0x50
        /*001a*/ 	.short	0x0000


	//----- nvinfo : EIATTR_MAXREG_COUNT
	.align		4
        /*001c*/ 	.byte	0x03, 0x1b
        /*001e*/ 	.short	0x00a8


	//----- nvinfo : EIATTR_NUM_BARRIERS
	.align		4
        /*0020*/ 	.byte	0x02, 0x4c
        /*0022*/ 	.byte	0x01
	.zero		1


	//----- nvinfo : EIATTR_EXTERNS
	.align		4
        /*0024*/ 	.byte	0x04, 0x0f
        /*0026*/ 	.short	(.L_25 - .L_24)


	//   ....[0]....
	.align		4
.L_24:
        /*0028*/ 	.word	index@(__assertfail)


	//----- nvinfo : EIATTR_ANNOTATIONS
	.align		4
.L_25:
        /*002c*/ 	.byte	0x04, 0x55
        /*002e*/ 	.short	(.L_27 - .L_26)


	//   ....[0]....
.L_26:
        /*0030*/ 	.word	0x00000001
        /*0034*/ 	.byte	0x90, 0x09, 0x00, 0x00, 0x01, 0x00, 0x00, 0x00, 0xb0, 0x09, 0x00, 0x00, 0x01, 0x00, 0x00, 0x00
        /*0044*/ 	.byte	0xa0, 0x0e, 0x00, 0x00, 0x01, 0x00, 0x00, 0x00, 0xb0, 0x0e, 0x00, 0x00, 0x01, 0x00, 0x00, 0x00
        /*0054*/ 	.byte	0x80, 0x56, 0x00, 0x00, 0x01, 0x00, 0x00, 0x00, 0xd0, 0x56, 0x00, 0x00, 0x01, 0x00, 0x00, 0x00
        /*0064*/ 	.byte	0xb0, 0x07, 0x01, 0x00, 0x01, 0x00, 0x00, 0x00, 0x90, 0x0d, 0x01, 0x00, 0x01, 0x00, 0x00, 0x00
        /*0074*/ 	.byte	0xa0, 0x0d, 0x01, 0x00


	//----- nvinfo : EIATTR_MERCURY_ISA_VERSION
	.align		4
.L_27:
        /*0078*/ 	.byte	0x03, 0x5f
        /*007a*/ 	.short	0x0101


	//----- nvinfo : EIATTR_INT_WARP_WIDE_INSTR_OFFSETS
	.align		4
        /*007c*/ 	.byte	0x04, 0x31
        /*007e*/ 	.short	(.L_29 - .L_28)


	//   ....[0]....
.L_28:
        /*0080*/ 	.word	0x00000460


	//   ....[1]....
        /*0084*/ 	.word	0x00000490


	//   ....[2]....
        /*0088*/ 	.word	0x00000640


	//----- nvinfo : EIATTR_COOP_GROUP_MASK_REGIDS
	.align		4
.L_29:
        /*008c*/ 	.byte	0x04, 0x29
        /*008e*/ 	.short	(.L_31 - .L_30)


	//   ....[0]....
.L_30:
        /*0090*/ 	.word	0xffffffff


	//   ....[1]....
        /*0094*/ 	.word	0xffffffff


	//   ....[2]....
        /*0098*/ 	.word	0xffffffff


	//   ....[3]....
        /*009c*/ 	.word	0xffffffff


	//   ....[4]....
        /*00a0*/ 	.word	0xffffffff


	//   ....[5]....
        /*00a4*/ 	.word	0xffffffff


	//----- nvinfo : EIATTR_COOP_GROUP_INSTR_OFFSETS
	.align		4
.L_31:
        /*00a8*/ 	.byte	0x04, 0x28
        /*00aa*/ 	.short	(.L_33 - .L_32)


	//   ....[0]....
.L_32:
        /*00ac*/ 	.word	0x00000070


	//   ....[1]....
        /*00b0*/ 	.word	0x00000080


	//   ....[2]....
        /*00b4*/ 	.word	0x00000140


	//   ....[3]....
        /*00b8*/ 	.word	0x000002c0


	//   ....[4]....
        /*00bc*/ 	.word	0x000007e0


	//   ....[5]....
        /*00c0*/ 	.word	0x00001290


	//----- nvinfo : EIATTR_REG_RECONFIG
	.align		4
.L_33:
        /*00c4*/ 	.byte	0x01, 0x54
	.zero		2


	//----- nvinfo : EIATTR_SYSCALL_OFFSETS
	.align		4
        /*00c8*/ 	.byte	0x04, 0x46
        /*00ca*/ 	.short	(.L_35 - .L_34)


	//   ....[0]....
.L_34:
        /*00cc*/ 	.word	0x00001440


	//----- nvinfo : EIATTR_MBARRIER_INSTR_OFFSETS
	.align		4
.L_35:
        /*00d0*/ 	.byte	0x04, 0x39
        /*00d2*/ 	.short	(.L_37 - .L_36)


	//   ....[0]....
.L_36:
        /*00d4*/ 	.word	0x00000240
        /*00d8*/ 	.word	0x000000ff
        /*00dc*/ 	.word	0x00000000
        /*00e0*/ 	.short	0x0100
        /*00e2*/ 	.byte	0x08
	.zero		1


	//   ....[1]....
        /*00e4*/ 	.word	0x00000250
        /*00e8*/ 	.word	0x000000ff
        /*00ec*/ 	.word	0x00000018
        /*00f0*/ 	.short	0x0100
        /*00f2*/ 	.byte	0x08
	.zero		1


	//   ....[2]....
        /*00f4*/ 	.word	0x00000260
        /*00f8*/ 	.word	0x000000ff
        /*00fc*/ 	.word	0x00000008
        /*0100*/ 	.short	0x0100
        /*0102*/ 	.byte	0x08
	.zero		1


	//   ....[3]....
        /*0104*/ 	.word	0x00000270
        /*0108*/ 	.word	0x000000ff
        /*010c*/ 	.word	0x00000020
        /*0110*/ 	.short	0x0100
        /*0112*/ 	.byte	0x08
	.zero		1


	//   ....[4]....
        /*0114*/ 	.word	0x00000280
        /*0118*/ 	.word	0x000000ff
        /*011c*/ 	.word	0x00000010
        /*0120*/ 	.short	0x0100
        /*0122*/ 	.byte	0x08
	.zero		1


	//   ....[5]....
        /*0124*/ 	.word	0x00000290
        /*0128*/ 	.word	0x000000ff
        /*012c*/ 	.word	0x00000028
        /*0130*/ 	.short	0x0100
        /*0132*/ 	.byte	0x08
	.zero		1


	//   ....[6]....
        /*0134*/ 	.word	0x000006d0
        /*0138*/ 	.word	0x000000ff
        /*013c*/ 	.word	0x00000040
        /*0140*/ 	.short	0x0100
        /*0142*/ 	.byte	0x06
	.zero		1


	//   ....[7]....
        /*0144*/ 	.word	0x00000770
        /*0148*/ 	.word	0x000000ff
        /*014c*/ 	.word	0x00000048
        /*0150*/ 	.short	0x0100
        /*0152*/ 	.byte	0x06
	.zero		1


	//   ....[8]....
        /*0154*/ 	.word	0x000014c0
        /*0158*/ 	.word	0x00000003
        /*015c*/ 	.word	0x00000000
        /*0160*/ 	.short	0x010a
        /*0162*/ 	.byte	0x3f
	.zero		1


	//   ....[9]....
        /*0164*/ 	.word	0x00001500
        /*0168*/ 	.word	0x00000003
        /*016c*/ 	.word	0x00000000
        /*0170*/ 	.short	0x010a
        /*0172*/ 	.byte	0x3f
	.zero		1


	//   ....[10]....
        /*0174*/ 	.word	0x00003500
        /*0178*/ 	.word	0x000000ff
        /*017c*/ 	.word	0x00000000
        /*0180*/ 	.short	0x010a
        /*0182*/ 	.byte	0x07
	.zero		1


	//   ....[11]....
        /*0184*/ 	.word	0x00003540
        /*0188*/ 	.word	0x000000ff
        /*018c*/ 	.word	0x00000000
        /*0190*/ 	.short	0x010a
        /*0192*/ 	.byte	0x07
	.zero		1


	//   ....[12]....
        /*0194*/ 	.word	0x00005480
        /*0198*/ 	.word	0x00000005
        /*019c*/ 	.word	0x00000000
        /*01a0*/ 	.short	0x0101
        /*01a2*/ 	.byte	0x3f
	.zero		1


	//   ....[13]....
        /*01a4*/ 	.word	0x00005640
        /*01a8*/ 	.word	0x00000003
        /*01ac*/ 	.word	0x00000000
        /*01b0*/ 	.short	0x0101
        /*01b2*/ 	.byte	0x3f
	.zero		1


	//   ....[14]....
        /*01b4*/ 	.word	0x000116d0
        /*01b8*/ 	.word	0x0000000f
        /*01bc*/ 	.word	0x00000018
        /*01c0*/ 	.short	0x010a
        /*01c2*/ 	.byte	0x3f
	.zero		1


	//   ....[15]....
        /*01c4*/ 	.word	0x00011a70
        /*01c8*/ 	.word	0x00000004
        /*01cc*/ 	.word	0x00000048
        /*01d0*/ 	.short	0x0101
        /*01d2*/ 	.byte	0x3f
	.zero		1


	//   ....[16]....
        /*01d4*/ 	.word	0x000121d0
        /*01d8*/ 	.word	0x00000007
        /*01dc*/ 	.word	0x00000000
        /*01e0*/ 	.short	0x010a
        /*01e2*/ 	.byte	0x3f
	.zero		1


	//   ....[17]....
        /*01e4*/ 	.word	0x00012250
        /*01e8*/ 	.word	0x00000009
        /*01ec*/ 	.word	0x00000000
        /*01f0*/ 	.short	0x010a
        /*01f2*/ 	.byte	0x3f
	.zero		1


	//   ....[18]....
        /*01f4*/ 	.word	0x000122e0
        /*01f8*/ 	.word	0x00000003
        /*01fc*/ 	.word	0x00000000
        /*0200*/ 	.short	0x010a
        /*0202*/ 	.byte	0x3f
	.zero		1


	//   ....[19]....
        /*0204*/ 	.word	0x00012340
        /*0208*/ 	.word	0x00000003
        /*020c*/ 	.word	0x00000000
        /*0210*/ 	.short	0x010a
        /*0212*/ 	.byte	0x3f
	.zero		1


	//   ....[20]....
        /*0214*/ 	.word	0x000123a0
        /*0218*/ 	.word	0x00000006
        /*021c*/ 	.word	0x00000000
        /*0220*/ 	.short	0x010a
        /*0222*/ 	.byte	0x3f
	.zero		1


	//   ....[21]....
        /*0224*/ 	.word	0x00012470
        /*0228*/ 	.word	0x0000000f
        /*022c*/ 	.word	0x00000018
        /*0230*/ 	.short	0x010a
        /*0232*/ 	.byte	0x3f
	.zero		1


	//   ....[22]....
        /*0234*/ 	.word	0x00012540
        /*0238*/ 	.word	0x00000007
        /*023c*/ 	.word	0x00000000
        /*0240*/ 	.short	0x010a
        /*0242*/ 	.byte	0x3f
	.zero		1


	//   ....[23]....
        /*0244*/ 	.word	0x00012590
        /*0248*/ 	.word	0x00000009
        /*024c*/ 	.word	0x00000000
        /*0250*/ 	.short	0x010a
        /*0252*/ 	.byte	0x3f
	.zero		1


	//----- nvinfo : EIATTR_NUM_MBARRIERS
	.align		4
.L_37:
        /*0254*/ 	.byte	0x03, 0x38
        /*0256*/ 	.short	0x0008


	//----- nvinfo : EIATTR_EXIT_INSTR_OFFSETS
	.align		4
        /*0258*/ 	.byte	0x04, 0x1c
        /*025a*/ 	.short	(.L_39 - .L_38)


	//   ....[0]....
.L_38:
        /*025c*/ 	.word	0x00000930


	//   ....[1]....
        /*0260*/ 	.word	0x000011a0


	//   ....[2]....
        /*0264*/ 	.word	0x00010dd0


	//   ....[3]....
        /*0268*/ 	.word	0x00011360


	//   ....[4]....
        /*026c*/ 	.word	0x00012330


	//----- nvinfo : EIATTR_MAX_THREADS
	.align		4
.L_39:
        /*0270*/ 	.byte	0x04, 0x05
        /*0272*/ 	.short	(.L_41 - .L_40)
.L_40:
        /*0274*/ 	.word	0x00000180
        /*0278*/ 	.word	0x00000001
        /*027c*/ 	.word	0x00000001


	//----- nvinfo : EIATTR_CRS_STACK_SIZE
	.align		4
.L_41:
        /*0280*/ 	.byte	0x04, 0x1e
        /*0282*/ 	.short	(.L_43 - .L_42)
.L_42:
        /*0284*/ 	.word	0x00000000


	//----- nvinfo : EIATTR_CBANK_PARAM_SIZE
	.align		4
.L_43:
        /*0288*/ 	.byte	0x03, 0x19
        /*028a*/ 	.short	0x0470


	//----- nvinfo : EIATTR_PARAM_CBANK
	.align		4
        /*028c*/ 	.byte	0x04, 0x0a
        /*028e*/ 	.short	(.L_45 - .L_44)
	.align		4
.L_44:
        /*0290*/ 	.word	index@(.nv.constant0._ZN7cutlass13device_kernelINS_4gemm6kernel13GemmUniversalIN4cute5tupleIJiiiiEEENS1_10collective13CollectiveMmaINS1_34MainloopSm90TmaGmmaWarpSpecializedILi3ENS5_IJNS4_1CILi2EEENSA_ILi1EEESC_EEENS1_35KernelTmaWarpSpecializedCooperativeEEENS5_IJNSA_ILi384EEENSA_ILi112EEENSA_ILi64EEEEEENS_10bfloat16_tENS5_IJlSC_lEEESK_SL_NS4_8TiledMMAINS4_8MMA_AtomIJNS4_4SM904GMMA27MMA_64x16x16_F32BF16BF16_SSILNSP_5MajorE0ELSR_0ELNSP_7ScaleInE1ELSS_1EEEEEENS4_6LayoutISD_NS5_IJSC_NSA_ILi0EEESW_EEEEENS5_IJNS4_10UnderscoreESZ_SZ_EEEEENS4_13SM90_TMA_LOADENS4_14ComposedLayoutINS4_7SwizzleILi3ELi4ELi3EEENS4_18smem_ptr_flag_bitsILi16EEENSV_INS5_IJNSA_ILi8EEESI_EEENS5_IJSI_SC_EEEEEEEvNS4_8identityENS4_23SM90_TMA_LOAD_MULTICASTES1C_vS1D_EENS_8epilogue10collective6detail29Sm90TmaWarpSpecializedAdapterINS1H_15DefaultEpilogueISK_SL_SL_NS1G_6thread17LinearCombinationISK_Li1EffLNS1L_9ScaleType4KindE0ELNS_15FloatRoundStyleE2ESK_EENS1_15EpilogueDefaultEEEEEvvEEEEvNT_6ParamsE)
        /*0294*/ 	.short	0x0210
        /*0296*/ 	.short	0x0470


	//----- nvinfo : EIATTR_SW_WAR
	.align		4
.L_45:
        /*0298*/ 	.byte	0x04, 0x36
        /*029a*/ 	.short	(.L_47 - .L_46)
.L_46:
        /*029c*/ 	.word	0x00000008
.L_47:


//--------------------- .nv.callgraph             --------------------------
	.section	.nv.callgraph,"",@"SHT_CUDA_CALLGRAPH"
	.align	4
	.sectionentsize	8
	.align		4
        /*0000*/ 	.word	0x00000000
	.align		4
        /*0004*/ 	.word	0xffffffff
	.align		4
        /*0008*/ 	.word	index@(_ZN7cutlass13device_kernelINS_4gemm6kernel13GemmUniversalIN4cute5tupleIJiiiiEEENS1_10collective13CollectiveMmaINS1_34MainloopSm90TmaGmmaWarpSpecializedILi3ENS5_IJNS4_1CILi2EEENSA_ILi1EEESC_EEENS1_35KernelTmaWarpSpecializedCooperativeEEENS5_IJNSA_ILi384EEENSA_ILi112EEENSA_ILi64EEEEEENS_10bfloat16_tENS5_IJlSC_lEEESK_SL_NS4_8TiledMMAINS4_8MMA_AtomIJNS4_4SM904GMMA27MMA_64x16x16_F32BF16BF16_SSILNSP_5MajorE0ELSR_0ELNSP_7ScaleInE1ELSS_1EEEEEENS4_6LayoutISD_NS5_IJSC_NSA_ILi0EEESW_EEEEENS5_IJNS4_10UnderscoreESZ_SZ_EEEEENS4_13SM90_TMA_LOADENS4_14ComposedLayoutINS4_7SwizzleILi3ELi4ELi3EEENS4_18smem_ptr_flag_bitsILi16EEENSV_INS5_IJNSA_ILi8EEESI_EEENS5_IJSI_SC_EEEEEEEvNS4_8identityENS4_23SM90_TMA_LOAD_MULTICASTES1C_vS1D_EENS_8epilogue10collective6detail29Sm90TmaWarpSpecializedAdapterINS1H_15DefaultEpilogueISK_SL_SL_NS1G_6thread17LinearCombinationISK_Li1EffLNS1L_9ScaleType4KindE0ELNS_15FloatRoundStyleE2ESK_EENS1_15EpilogueDefaultEEEEEvvEEEEvNT_6ParamsE)
	.align		4
        /*000c*/ 	.word	index@(__assertfail)
	.align		4
        /*0010*/ 	.word	0x00000000
	.align		4
        /*0014*/ 	.word	0xfffffffe
	.align		4
        /*0018*/ 	.word	0x00000000
	.align		4
        /*001c*/ 	.word	0xfffffffd
	.align		4
        /*0020*/ 	.word	0x00000000
	.align		4
        /*0024*/ 	.word	0xfffffffc


//--------------------- .nv.constant4             --------------------------
	.section	.nv.constant4,"a",@progbits
	.align	8
	.align		8
.nv.constant4:
        /*0000*/ 	.dword	__assertfail
	.align		8
        /*0008*/ 	.dword	__unnamed_1
	.align		8
        /*0010*/ 	.dword	_ZN40_INTERNAL_6717e284_4_k_cu_6ca7f849_110214cuda3std3__45__cpo5beginE
	.align		8
        /*0018*/ 	.dword	_ZN40_INTERNAL_6717e284_4_k_cu_6ca7f849_110214cuda3std3__45__cpo3endE
	.align		8
        /*0020*/ 	.dword	_ZN40_INTERNAL_6717e284_4_k_cu_6ca7f849_110214cuda3std3__45__cpo6cbeginE
	.align		8
        /*0028*/ 	.dword	_ZN40_INTERNAL_6717e284_4_k_cu_6ca7f849_110214cuda3std3__45__cpo4cendE
	.align		8
        /*0030*/ 	.dword	_ZN40_INTERNAL_6717e284_4_k_cu_6ca7f849_110214cuda3std3__442_GLOBAL__N__6717e284_4_k_cu_6ca7f849_110216ignoreE
	.align		8
        /*0038*/ 	.dword	_ZN40_INTERNAL_6717e284_4_k_cu_6ca7f849_110214cuda3std3__419piecewise_constructE
	.align		8
        /*0040*/ 	.dword	_ZN40_INTERNAL_6717e284_4_k_cu_6ca7f849_110214cuda3std3__48in_placeE
	.align		8
        /*0048*/ 	.dword	_ZN40_INTERNAL_6717e284_4_k_cu_6ca7f849_110214cuda3std6ranges3__45__cpo4swapE
	.align		8
        /*0050*/ 	.dword	_ZN40_INTERNAL_6717e284_4_k_cu_6ca7f849_110214cuda3std6ranges3__45__cpo9iter_moveE
	.align		8
        /*0058*/ 	.dword	_ZN40_INTERNAL_6717e284_4_k_cu_6ca7f849_110214cute7productE
	.align		8
        /*0060*/ 	.dword	_ZN40_INTERNAL_6717e284_4_k_cu_6ca7f849_110214cute1_E
	.align		8
        /*0068*/ 	.dword	$str$22
	.align		8
        /*0070*/ 	.dword	$str$23


//--------------------- .text._ZN7cutlass13device_kernelINS_4gemm6kernel13GemmUniversalIN4cute5tupleIJiiiiEEENS1_10collective13CollectiveMmaINS1_34MainloopSm90TmaGmmaWarpSpecializedILi3ENS5_IJNS4_1CILi2EEENSA_ILi1EEESC_EEENS1_35KernelTmaWarpSpecializedCooperativeEEENS5_IJNSA_ILi384EEENSA_ILi112EEENSA_ILi64EEEEEENS_10bfloat16_tENS5_IJlSC_lEEESK_SL_NS4_8TiledMMAINS4_8MMA_AtomIJNS4_4SM904GMMA27MMA_64x16x16_F32BF16BF16_SSILNSP_5MajorE0ELSR_0ELNSP_7ScaleInE1ELSS_1EEEEEENS4_6LayoutISD_NS5_IJSC_NSA_ILi0EEESW_EEEEENS5_IJNS4_10UnderscoreESZ_SZ_EEEEENS4_13SM90_TMA_LOADENS4_14ComposedLayoutINS4_7SwizzleILi3ELi4ELi3EEENS4_18smem_ptr_flag_bitsILi16EEENSV_INS5_IJNSA_ILi8EEESI_EEENS5_IJSI_SC_EEEEEEEvNS4_8identityENS4_23SM90_TMA_LOAD_MULTICASTES1C_vS1D_EENS_8epilogue10collective6detail29Sm90TmaWarpSpecializedAdapterINS1H_15DefaultEpilogueISK_SL_SL_NS1G_6thread17LinearCombinationISK_Li1EffLNS1L_9ScaleType4KindE0ELNS_15FloatRoundStyleE2ESK_EENS1_15EpilogueDefaultEEEEEvvEEEEvNT_6ParamsE --------------------------
	.section	.text._ZN7cutlass13device_kernelINS_4gemm6kernel13GemmUniversalIN4cute5tupleIJiiiiEEENS1_10collective13CollectiveMmaINS1_34MainloopSm90TmaGmmaWarpSpecializedILi3ENS5_IJNS4_1CILi2EEENSA_ILi1EEESC_EEENS1_35KernelTmaWarpSpecializedCooperativeEEENS5_IJNSA_ILi384EEENSA_ILi112EEENSA_ILi64EEEEEENS_10bfloat16_tENS5_IJlSC_lEEESK_SL_NS4_8TiledMMAINS4_8MMA_AtomIJNS4_4SM904GMMA27MMA_64x16x16_F32BF16BF16_SSILNSP_5MajorE0ELSR_0ELNSP_7ScaleInE1ELSS_1EEEEEENS4_6LayoutISD_NS5_IJSC_NSA_ILi0EEESW_EEEEENS5_IJNS4_10UnderscoreESZ_SZ_EEEEENS4_13SM90_TMA_LOADENS4_14ComposedLayoutINS4_7SwizzleILi3ELi4ELi3EEENS4_18smem_ptr_flag_bitsILi16EEENSV_INS5_IJNSA_ILi8EEESI_EEENS5_IJSI_SC_EEEEEEEvNS4_8identityENS4_23SM90_TMA_LOAD_MULTICASTES1C_vS1D_EENS_8epilogue10collective6detail29Sm90TmaWarpSpecializedAdapterINS1H_15DefaultEpilogueISK_SL_SL_NS1G_6thread17LinearCombinationISK_Li1EffLNS1L_9ScaleType4KindE0ELNS_15FloatRoundStyleE2ESK_EENS1_15EpilogueDefaultEEEEEvvEEEEvNT_6ParamsE,"ax",@progbits
	.align	128
.text._ZN7cutlass13device_kernelINS_4gemm6kernel13GemmUniversalIN4cute5tupleIJiiiiEEENS1_10collective13CollectiveMmaINS1_34MainloopSm90TmaGmmaWarpSpecializedILi3ENS5_IJNS4_1CILi2EEENSA_ILi1EEESC_EEENS1_35KernelTmaWarpSpecializedCooperativeEEENS5_IJNSA_ILi384EEENSA_ILi112EEENSA_ILi64EEEEEENS_10bfloat16_tENS5_IJlSC_lEEESK_SL_NS4_8TiledMMAINS4_8MMA_AtomIJNS4_4SM904GMMA27MMA_64x16x16_F32BF16BF16_SSILNSP_5MajorE0ELSR_0ELNSP_7ScaleInE1ELSS_1EEEEEENS4_6LayoutISD_NS5_IJSC_NSA_ILi0EEESW_EEEEENS5_IJNS4_10UnderscoreESZ_SZ_EEEEENS4_13SM90_TMA_LOADENS4_14ComposedLayoutINS4_7SwizzleILi3ELi4ELi3EEENS4_18smem_ptr_flag_bitsILi16EEENSV_INS5_IJNSA_ILi8EEESI_EEENS5_IJSI_SC_EEEEEEEvNS4_8identityENS4_23SM90_TMA_LOAD_MULTICASTES1C_vS1D_EENS_8epilogue10collective6detail29Sm90TmaWarpSpecializedAdapterINS1H_15DefaultEpilogueISK_SL_SL_NS1G_6thread17LinearCombinationISK_Li1EffLNS1L_9ScaleType4KindE0ELNS_15FloatRoundStyleE2ESK_EENS1_15EpilogueDefaultEEEEEvvEEEEvNT_6ParamsE:
        .type           _ZN7cutlass13device_kernelINS_4gemm6kernel13GemmUniversalIN4cute5tupleIJiiiiEEENS1_10collective13CollectiveMmaINS1_34MainloopSm90TmaGmmaWarpSpecializedILi3ENS5_IJNS4_1CILi2EEENSA_ILi1EEESC_EEENS1_35KernelTmaWarpSpecializedCooperativeEEENS5_IJNSA_ILi384EEENSA_ILi112EEENSA_ILi64EEEEEENS_10bfloat16_tENS5_IJlSC_lEEESK_SL_NS4_8TiledMMAINS4_8MMA_AtomIJNS4_4SM904GMMA27MMA_64x16x16_F32BF16BF16_SSILNSP_5MajorE0ELSR_0ELNSP_7ScaleInE1ELSS_1EEEEEENS4_6LayoutISD_NS5_IJSC_NSA_ILi0EEESW_EEEEENS5_IJNS4_10UnderscoreESZ_SZ_EEEEENS4_13SM90_TMA_LOADENS4_14ComposedLayoutINS4_7SwizzleILi3ELi4ELi3EEENS4_18smem_ptr_flag_bitsILi16EEENSV_INS5_IJNSA_ILi8EEESI_EEENS5_IJSI_SC_EEEEEEEvNS4_8identityENS4_23SM90_TMA_LOAD_MULTICASTES1C_vS1D_EENS_8epilogue10collective6detail29Sm90TmaWarpSpecializedAdapterINS1H_15DefaultEpilogueISK_SL_SL_NS1G_6thread17LinearCombinationISK_Li1EffLNS1L_9ScaleType4KindE0ELNS_15FloatRoundStyleE2ESK_EENS1_15EpilogueDefaultEEEEEvvEEEEvNT_6ParamsE,@function
        .size           _ZN7cutlass13device_kernelINS_4gemm6kernel13GemmUniversalIN4cute5tupleIJiiiiEEENS1_10collective13CollectiveMmaINS1_34MainloopSm90TmaGmmaWarpSpecializedILi3ENS5_IJNS4_1CILi2EEENSA_ILi1EEESC_EEENS1_35KernelTmaWarpSpecializedCooperativeEEENS5_IJNSA_ILi384EEENSA_ILi112EEENSA_ILi64EEEEEENS_10bfloat16_tENS5_IJlSC_lEEESK_SL_NS4_8TiledMMAINS4_8MMA_AtomIJNS4_4SM904GMMA27MMA_64x16x16_F32BF16BF16_SSILNSP_5MajorE0ELSR_0ELNSP_7ScaleInE1ELSS_1EEEEEENS4_6LayoutISD_NS5_IJSC_NSA_ILi0EEESW_EEEEENS5_IJNS4_10UnderscoreESZ_SZ_EEEEENS4_13SM90_TMA_LOADENS4_14ComposedLayoutINS4_7SwizzleILi3ELi4ELi3EEENS4_18smem_ptr_flag_bitsILi16EEENSV_INS5_IJNSA_ILi8EEESI_EEENS5_IJSI_SC_EEEEEEEvNS4_8identityENS4_23SM90_TMA_LOAD_MULTICASTES1C_vS1D_EENS_8epilogue10collective6detail29Sm90TmaWarpSpecializedAdapterINS1H_15DefaultEpilogueISK_SL_SL_NS1G_6thread17LinearCombinationISK_Li1EffLNS1L_9ScaleType4KindE0ELNS_15FloatRoundStyleE2ESK_EENS1_15EpilogueDefaultEEEEEvvEEEEvNT_6ParamsE,(.L_x_397 - _ZN7cutlass13device_kernelINS_4gemm6kernel13GemmUniversalIN4cute5tupleIJiiiiEEENS1_10collective13CollectiveMmaINS1_34MainloopSm90TmaGmmaWarpSpecializedILi3ENS5_IJNS4_1CILi2EEENSA_ILi1EEESC_EEENS1_35KernelTmaWarpSpecializedCooperativeEEENS5_IJNSA_ILi384EEENSA_ILi112EEENSA_ILi64EEEEEENS_10bfloat16_tENS5_IJlSC_lEEESK_SL_NS4_8TiledMMAINS4_8MMA_AtomIJNS4_4SM904GMMA27MMA_64x16x16_F32BF16BF16_SSILNSP_5MajorE0ELSR_0ELNSP_7ScaleInE1ELSS_1EEEEEENS4_6LayoutISD_NS5_IJSC_NSA_ILi0EEESW_EEEEENS5_IJNS4_10UnderscoreESZ_SZ_EEEEENS4_13SM90_TMA_LOADENS4_14ComposedLayoutINS4_7SwizzleILi3ELi4ELi3EEENS4_18smem_ptr_flag_bitsILi16EEENSV_INS5_IJNSA_ILi8EEESI_EEENS5_IJSI_SC_EEEEEEEvNS4_8identityENS4_23SM90_TMA_LOAD_MULTICASTES1C_vS1D_EENS_8epilogue10collective6detail29Sm90TmaWarpSpecializedAdapterINS1H_15DefaultEpilogueISK_SL_SL_NS1G_6thread17LinearCombinationISK_Li1EffLNS1L_9ScaleType4KindE0ELNS_15FloatRoundStyleE2ESK_EENS1_15EpilogueDefaultEEEEEvvEEEEvNT_6ParamsE)
        .other          _ZN7cutlass13device_kernelINS_4gemm6kernel13GemmUniversalIN4cute5tupleIJiiiiEEENS1_10collective13CollectiveMmaINS1_34MainloopSm90TmaGmmaWarpSpecializedILi3ENS5_IJNS4_1CILi2EEENSA_ILi1EEESC_EEENS1_35KernelTmaWarpSpecializedCooperativeEEENS5_IJNSA_ILi384EEENSA_ILi112EEENSA_ILi64EEEEEENS_10bfloat16_tENS5_IJlSC_lEEESK_SL_NS4_8TiledMMAINS4_8MMA_AtomIJNS4_4SM904GMMA27MMA_64x16x16_F32BF16BF16_SSILNSP_5MajorE0ELSR_0ELNSP_7ScaleInE1ELSS_1EEEEEENS4_6LayoutISD_NS5_IJSC_NSA_ILi0EEESW_EEEEENS5_IJNS4_10UnderscoreESZ_SZ_EEEEENS4_13SM90_TMA_LOADENS4_14ComposedLayoutINS4_7SwizzleILi3ELi4ELi3EEENS4_18smem_ptr_flag_bitsILi16EEENSV_INS5_IJNSA_ILi8EEESI_EEENS5_IJSI_SC_EEEEEEEvNS4_8identityENS4_23SM90_TMA_LOAD_MULTICASTES1C_vS1D_EENS_8epilogue10collective6detail29Sm90TmaWarpSpecializedAdapterINS1H_15DefaultEpilogueISK_SL_SL_NS1G_6thread17LinearCombinationISK_Li1EffLNS1L_9ScaleType4KindE0ELNS_15FloatRoundStyleE2ESK_EENS1_15EpilogueDefaultEEEEEvvEEEEvNT_6ParamsE,@"STO_CUDA_ENTRY STV_DEFAULT"
_ZN7cutlass13device_kernelINS_4gemm6kernel13GemmUniversalIN4cute5tupleIJiiiiEEENS1_10collective13CollectiveMmaINS1_34MainloopSm90TmaGmmaWarpSpecializedILi3ENS5_IJNS4_1CILi2EEENSA_ILi1EEESC_EEENS1_35KernelTmaWarpSpecializedCooperativeEEENS5_IJNSA_ILi384EEENSA_ILi112EEENSA_ILi64EEEEEENS_10bfloat16_tENS5_IJlSC_lEEESK_SL_NS4_8TiledMMAINS4_8MMA_AtomIJNS4_4SM904GMMA27MMA_64x16x16_F32BF16BF16_SSILNSP_5MajorE0ELSR_0ELNSP_7ScaleInE1ELSS_1EEEEEENS4_6LayoutISD_NS5_IJSC_NSA_ILi0EEESW_EEEEENS5_IJNS4_10UnderscoreESZ_SZ_EEEEENS4_13SM90_TMA_LOADENS4_14ComposedLayoutINS4_7SwizzleILi3ELi4ELi3EEENS4_18smem_ptr_flag_bitsILi16EEENSV_INS5_IJNSA_ILi8EEESI_EEENS5_IJSI_SC_EEEEEEEvNS4_8identityENS4_23SM90_TMA_LOAD_MULTICASTES1C_vS1D_EENS_8epilogue10collective6detail29Sm90TmaWarpSpecializedAdapterINS1H_15DefaultEpilogueISK_SL_SL_NS1G_6thread17LinearCombinationISK_Li1EffLNS1L_9ScaleType4KindE0ELNS_15FloatRoundStyleE2ESK_EENS1_15EpilogueDefaultEEEEEvvEEEEvNT_6ParamsE:
[----:B------:R-:W0:Y:S02]  /*0000*/  LDC R1, c[0x0][0x28] ;  /* 0x00000a00ff017b82 */ /* 0x000e240000000800 */
[----:B0-----:R-:W-:Y:S01]  /*0010*/  VIADD R1, R1, 0xfffffff8 ;  /* 0xfffffff801017836 */ /* 0x001fe20000000000 */
[----:B------:R-:W0:Y:S01]  /*0020*/  S2R R6, SR_TID.X ;  /* 0x0000000000067919 */ /* 0x000e220000002100 */
[----:B------:R-:W-:Y:S01]  /*0030*/  ELECT P0, URZ, PT ;  /* 0x00000000003f782f */ /* 0x000fe20003800000 */
[----:B------:R-:W-:Y:S01]  /*0040*/  BSSY B0, `(.L_x_0) ;  /* 0x000000f000007945 */ /* 0x000fe20003800000 */
[--C-:B0-----:R-:W-:Y:S02]  /*0050*/  SHF.R.U32.HI R0, RZ, 0x5, R6.reuse ;  /* 0x00000005ff007819 */ /* 0x101fe40000011606 */
[----:B------:R-:W-:-:S03]  /*0060*/  SHF.R.U32.HI R3, RZ, 0x7, R6 ;  /* 0x00000007ff037819 */ /* 0x000fc60000011606 */
[----:B------:R-:W0:Y:S04]  /*0070*/  SHFL.IDX PT, R2, R0, RZ, 0x1f ;  /* 0x00001fff00027589 */ /* 0x000e2800000e0000 */
[----:B------:R1:W2:Y:S01]  /*0080*/  SHFL.IDX PT, R5, R3, RZ, 0x1f ;  /* 0x00001fff03057589 */ /* 0x0002a200000e0000 */
[----:B0-----:R-:W-:-:S13]  /*0090*/  ISETP.NE.OR P0, PT, R2, RZ, !P0 ;  /* 0x000000ff0200720c */ /* 0x001fda0004705670 */
[----:B-12---:R-:W-:Y:S05]  /*00a0*/  @P0 BRA `(.L_x_1) ;  /* 0x0000000000200947 */ /* 0x006fea0003800000 */
[----:B------:R-:W-:Y:S02]  /*00b0*/  ULDC.64 UR4, c[0x0][0x198] ;  /* 0x0000660000047ab9 */ /* 0x000fe40000000a00 */
[----:B------:R-:W-:Y:S02]  /*00c0*/  UIADD3 UR6, UP0, UR4, 0xf0, URZ ;  /* 0x000000f004067890 */ /* 0x000fe4000ff1e03f */
[----:B------:R-:W-:Y:S02]  /*00d0*/  UIADD3 UR4, UP1, UR4, 0x1f0, URZ ;  /* 0x000001f004047890 */ /* 0x000fe4000ff3e03f */
[----:B------:R-:W-:Y:S02]  /*00e0*/  UIADD3.X UR7, URZ, UR5, URZ, UP0, !UPT ;  /* 0x000000053f077290 */ /* 0x000fe400087fe43f */
[----:B------:R-:W-:-:S07]  /*00f0*/  UIADD3.X UR5, URZ, UR5, URZ, UP1, !UPT ;  /* 0x000000053f057290 */ /* 0x000fce0008ffe43f */
[----:B------:R0:W-:Y:S02]  /*0100*/  UTMACCTL.PF [UR6] ;  /* 0x00000000060079b9 */ /* 0x0001e40008040000 */
[----:B------:R0:W-:Y:S02]  /*0110*/  UTMACCTL.PF [UR4] ;  /* 0x00000000040079b9 */ /* 0x0001e40008040000 */
[----:B0-----:R-:W-:Y:S01]  /*0120*/  NOP ;  /* 0x0000000000007918 */ /* 0x001fe20000000000 */
.L_x_1:
[----:B------:R-:W-:Y:S05]  /*0130*/  BSYNC B0 ;  /* 0x0000000000007941 */ /* 0x000fea0003800000 */
.L_x_0:
[----:B------:R-:W0:Y:S02]  /*0140*/  SHFL.IDX PT, R3, R0, RZ, 0x1f ;  /* 0x00001fff00037589 */ /* 0x000e2400000e0000 */
[----:B0-----:R-:W-:-:S13]  /*0150*/  ISETP.NE.AND P0, PT, R3, RZ, PT ;  /* 0x000000ff0300720c */ /* 0x001fda0003f05270 */
[----:B------:R-:W-:Y:S05]  /*0160*/  @P0 BRA `(.L_x_2) ;  /* 0x0000000000500947 */ /* 0x000fea0003800000 */
[----:B------:R-:W0:Y:S01]  /*0170*/  S2UR UR8, SR_CgaCtaId ;  /* 0x00000000000879c3 */ /* 0x000e220000008800 */
[----:B------:R-:W-:Y:S01]  /*0180*/  UMOV UR4, 0x400 ;  /* 0x0000040000047882 */ /* 0x000fe20000000000 */
[----:B------:R-:W-:Y:S01]  /*0190*/  UMOV UR5, 0x1 ;  /* 0x0000000100057882 */ /* 0x000fe20000000000 */
[----:B------:R-:W-:Y:S01]  /*01a0*/  UMOV UR6, 0x4 ;  /* 0x0000000400067882 */ /* 0x000fe20000000000 */
[----:B------:R-:W-:Y:S01]  /*01b0*/  ELECT P0, URZ, PT ;  /* 0x00000000003f782f */ /* 0x000fe20003800000 */
[----:B------:R-:W-:-:S04]  /*01c0*/  UIADD3 UR6, -UR6, 0x100000, URZ ;  /* 0x0010000006067890 */ /* 0x000fc8000fffe13f */
[----:B------:R-:W-:Y:S02]  /*01d0*/  USHF.L.U32 UR7, UR6, 0xb, URZ ;  /* 0x0000000b06077899 */ /* 0x000fe4000800063f */
[----:B------:R-:W-:Y:S02]  /*01e0*/  USHF.L.U32 UR6, UR6, 0x1, URZ ;  /* 0x0000000106067899 */ /* 0x000fe4000800063f */
[----:B0-----:R-:W-:Y:S02]  /*01f0*/  ULEA UR8, UR8, UR4, 0x18 ;  /* 0x0000000408087291 */ /* 0x001fe4000f8ec03f */
[----:B------:R-:W-:-:S04]  /*0200*/  UIADD3 UR4, -UR5, 0x100000, URZ ;  /* 0x0010000005047890 */ /* 0x000fc8000fffe13f */
[----:B------:R-:W-:Y:S02]  /*0210*/  USHF.L.U32 UR5, UR4, 0xb, URZ ;  /* 0x0000000b04057899 */ /* 0x000fe4000800063f */
[----:B------:R-:W-:Y:S01]  /*0220*/  USHF.L.U32 UR4, UR4, 0x1, URZ ;  /* 0x0000000104047899 */ /* 0x000fe2000800063f */
[----:B------:R-:W0:Y:S11]  /*0230*/  FENCE.VIEW.ASYNC.S ;  /* 0x00000000000073c6 */ /* 0x000e360000000000 */
[----:B0-----:R0:W1:Y:S01]  /*0240*/  SYNCS.EXCH.64 URZ, [UR8], UR4 ;  /* 0x00000004083f75b2 */ /* 0x0010620008000100 */
[----:B------:R0:W2:Y:S01]  /*0250*/  SYNCS.EXCH.64 URZ, [UR8+0x18], UR6 ;  /* 0x00001806083f75b2 */ /* 0x0000a20008000100 */
[----:B------:R0:W3:Y:S01]  /*0260*/  SYNCS.EXCH.64 URZ, [UR8+0x8], UR4 ;  /* 0x00000804083f75b2 */ /* 0x0000e20008000100 */
[----:B------:R0:W4:Y:S01]  /*0270*/  SYNCS.EXCH.64 URZ, [UR8+0x20], UR6 ;  /* 0x00002006083f75b2 */ /* 0x0001220008000100 */
[----:B------:R0:W0:Y:S01]  /*0280*/  SYNCS.EXCH.64 URZ, [UR8+0x10], UR4 ;  /* 0x00001004083f75b2 */ /* 0x0000220008000100 */
[----:B------:R0:W0:Y:S01]  /*0290*/  SYNCS.EXCH.64 URZ, [UR8+0x28], UR6 ;  /* 0x00002806083f75b2 */ /* 0x0000220008000100 */
[----:B------:R-:W-:Y:S01]  /*02a0*/  NOP ;  /* 0x0000000000007918 */ /* 0x000fe20000000000 */
.L_x_2:
[----:B------:R-:W-:Y:S01]  /*02b0*/  SHF.R.S32.HI R4, RZ, 0x1f, R6 ;  /* 0x0000001fff047819 */ /* 0x000fe20000011406 */
[----:B------:R-:W5:Y:S01]  /*02c0*/  SHFL.IDX PT, R0, R0, RZ, 0x1f ;  /* 0x00001fff00007589 */ /* 0x000f6200000e0000 */
[----:B0-----:R-:W0:Y:S01]  /*02d0*/  S2UR UR8, SR_CTAID.X ;  /* 0x00000000000879c3 */ /* 0x001e220000002500 */
[----:B------:R-:W-:Y:S02]  /*02e0*/  ELECT P0, URZ, PT ;  /* 0x00000000003f782f */ /* 0x000fe40003800000 */
[----:B------:R-:W-:Y:S01]  /*02f0*/  LEA.HI R4, R4, R6, RZ, 0x7 ;  /* 0x0000000604047211 */ /* 0x000fe200078f38ff */
[----:B------:R-:W-:Y:S01]  /*0300*/  ULDC UR4, c[0x0][0x150] ;  /* 0x0000540000047ab9 */ /* 0x000fe20000000800 */
[----:B------:R-:W-:Y:S01]  /*0310*/  SHF.R.S32.HI R8, RZ, 0x1f, R3 ;  /* 0x0000001fff087819 */ /* 0x000fe20000011403 */
[----:B------:R-:W-:Y:S01]  /*0320*/  NOP ;  /* 0x0000000000007918 */ /* 0x000fe20000000000 */
[----:B------:R-:W-:Y:S01]  /*0330*/  LOP3.LUT R4, R4, 0xffffff80, RZ, 0xc0, !PT ;  /* 0xffffff8004047812 */ /* 0x000fe200078ec0ff */
[----:B------:R-:W-:Y:S01]  /*0340*/  NOP ;  /* 0x0000000000007918 */ /* 0x000fe20000000000 */
[----:B------:R-:W-:Y:S01]  /*0350*/  LEA.HI R8, R8, R3, RZ, 0x2 ;  /* 0x0000000308087211 */ /* 0x000fe200078f10ff */
[----:B------:R-:W1:Y:S01]  /*0360*/  LDC R10, c[0x0][0x144] ;  /* 0x00005100ff0a7b82 */ /* 0x000e620000000800 */
[----:B------:R-:W-:Y:S01]  /*0370*/  ISETP.NE.AND P3, PT, R5, RZ, PT ;  /* 0x000000ff0500720c */ /* 0x000fe20003f65270 */
[----:B------:R-:W-:Y:S01]  /*0380*/  IMAD.IADD R6, R6, 0x1, -R4 ;  /* 0x0000000106067824 */ /* 0x000fe200078e0a04 */
[----:B------:R-:W-:Y:S01]  /*0390*/  LOP3.LUT R8, R8, 0x3ffffffc, RZ, 0xc0, !PT ;  /* 0x3ffffffc08087812 */ /* 0x000fe200078ec0ff */
[----:B------:R-:W2:Y:S03]  /*03a0*/  S2R R4, SR_CTAID.Y ;  /* 0x0000000000047919 */ /* 0x000ea60000002600 */
[----:B------:R-:W-:Y:S01]  /*03b0*/  SHF.R.S32.HI R7, RZ, 0x1f, R6 ;  /* 0x0000001fff077819 */ /* 0x000fe20000011406 */
[----:B------:R-:W-:Y:S01]  /*03c0*/  IMAD.IADD R8, R3, 0x1, -R8 ;  /* 0x0000000103087824 */ /* 0x000fe200078e0a08 */
[----:B------:R-:W3:Y:S02]  /*03d0*/  LDC R13, c[0x0][0x140] ;  /* 0x00005000ff0d7b82 */ /* 0x000ee40000000800 */
[----:B------:R-:W-:-:S02]  /*03e0*/  LEA.HI R7, R7, R6, RZ, 0x3 ;  /* 0x0000000607077211 */ /* 0x000fc400078f18ff */
[----:B-----5:R-:W-:Y:S02]  /*03f0*/  ISETP.NE.OR P0, PT, R0, RZ, !P0 ;  /* 0x000000ff0000720c */ /* 0x020fe40004705670 */
[--C-:B------:R-:W-:Y:S02]  /*0400*/  SHF.R.S32.HI R0, RZ, 0x3, R7.reuse ;  /* 0x00000003ff007819 */ /* 0x100fe40000011407 */
[----:B0-----:R-:W-:Y:S02]  /*0410*/  I2FP.F32.U32 R9, UR8 ;  /* 0x0000000800097c45 */ /* 0x001fe40008201000 */
[----:B------:R-:W-:-:S03]  /*0420*/  SHF.R.S32.HI R7, RZ, 0x1f, R7 ;  /* 0x0000001fff077819 */ /* 0x000fc60000011407 */
[----:B------:R-:W-:Y:S01]  /*0430*/  FMUL R9, R9, UR4 ;  /* 0x0000000409097c20 */ /* 0x000fe20008400000 */
[----:B------:R-:W-:Y:S01]  /*0440*/  LEA.HI R7, R7, R0, RZ, 0x2 ;  /* 0x0000000007077211 */ /* 0x000fe200078f10ff */
[----:B------:R-:W-:Y:S02]  /*0450*/  ULDC UR4, c[0x0][0x154] ;  /* 0x0000550000047ab9 */ /* 0x000fe40000000800 */
[----:B------:R-:W-:Y:S01]  /*0460*/  VOTEU.ALL UP0, P0 ;  /* 0x00000000003f7886 */ /* 0x000fe20000000000 */
[----:B------:R-:W-:Y:S01]  /*0470*/  LOP3.LUT R7, R7, 0xfffffffc, RZ, 0xc0, !PT ;  /* 0xfffffffc07077812 */ /* 0x000fe200078ec0ff */
[----:B------:R-:W0:Y:S01]  /*0480*/  F2I.U32.TRUNC.NTZ R9, R9 ;  /* 0x0000000900097305 */ /* 0x000e22000020f000 */
[----:B------:R-:W-:Y:S02]  /*0490*/  VOTEU.ALL UP1, P0 ;  /* 0x00000000003f7886 */ /* 0x000fe40000020000 */
[----:B------:R-:W5:Y:S01]  /*04a0*/  @!UP0 S2UR UR7, SR_CgaCtaId ;  /* 0x00000000000789c3 */ /* 0x000f620000008800 */
[----:B------:R-:W-:Y:S01]  /*04b0*/  IMAD.IADD R7, R0, 0x1, -R7 ;  /* 0x0000000100077824 */ /* 0x000fe200078e0a07 */
[----:B------:R-:W-:Y:S01]  /*04c0*/  @!UP0 UMOV UR6, 0x400 ;  /* 0x0000040000068882 */ /* 0x000fe20000000000 */
[----:B---3--:R-:W-:-:S02]  /*04d0*/  ISETP.EQ.U32.AND P2, PT, R13, 0x1, PT ;  /* 0x000000010d00780c */ /* 0x008fc40003f42070 */
[----:B------:R-:W-:Y:S01]  /*04e0*/  IMAD R8, R8, 0x4, R7 ;  /* 0x0000000408087824 */ /* 0x000fe200078e0207 */
[----:B--2---:R-:W-:Y:S02]  /*04f0*/  I2FP.F32.U32 R3, R4 ;  /* 0x0000000400037245 */ /* 0x004fe40000201000 */
[----:B------:R-:W2:Y:S02]  /*0500*/  LDC R7, c[0x0][0x148] ;  /* 0x00005200ff077b82 */ /* 0x000ea40000000800 */
[----:B------:R-:W-:Y:S01]  /*0510*/  LEA.HI R0, R8, R8, RZ, 0x1 ;  /* 0x0000000808007211 */ /* 0x000fe200078f08ff */
[----:B------:R-:W-:Y:S01]  /*0520*/  FMUL R12, R3, UR4 ;  /* 0x00000004030c7c20 */ /* 0x000fe20008400000 */
[----:B0-----:R-:W-:Y:S01]  /*0530*/  IMAD.MOV R15, RZ, RZ, -R9 ;  /* 0x000000ffff0f7224 */ /* 0x001fe200078e0a09 */
[----:B------:R-:W-:Y:S01]  /*0540*/  SHF.R.S32.HI R9, RZ, 0x1f, R2 ;  /* 0x0000001fff097819 */ /* 0x000fe20000011402 */
[----:B------:R-:W-:Y:S01]  /*0550*/  UMOV UR4, 0x20 ;  /* 0x0000002000047882 */ /* 0x000fe20000000000 */
[----:B------:R-:W-:Y:S01]  /*0560*/  LOP3.LUT R11, R0, 0xfffffffe, RZ, 0xc0, !PT ;  /* 0xfffffffe000b7812 */ /* 0x000fe200078ec0ff */
[----:B-1----:R-:W-:Y:S01]  /*0570*/  IMAD R3, R10, R15, UR8 ;  /* 0x000000080a037e24 */ /* 0x002fe2000f8e020f */
[----:B------:R-:W0:Y:S01]  /*0580*/  F2I.U32.TRUNC.NTZ R12, R12 ;  /* 0x0000000c000c7305 */ /* 0x000e22000020f000 */
[----:B------:R-:W-:Y:S01]  /*0590*/  LEA.HI R9, R9, R2, RZ, 0x2 ;  /* 0x0000000209097211 */ /* 0x000fe200078f10ff */
[----:B------:R-:W-:-:S04]  /*05a0*/  @!UP0 UIADD3 UR4, -UR4, 0x100000, URZ ;  /* 0x0010000004048890 */ /* 0x000fc8000fffe13f */
[----:B------:R-:W-:Y:S02]  /*05b0*/  @!UP0 USHF.L.U32 UR5, UR4, 0xb, URZ ;  /* 0x0000000b04058899 */ /* 0x000fe4000800063f */
[----:B------:R-:W-:Y:S01]  /*05c0*/  @!UP0 USHF.L.U32 UR4, UR4, 0x1, URZ ;  /* 0x0000000104048899 */ /* 0x000fe2000800063f */
[C---:B------:R-:W-:Y:S01]  /*05d0*/  IADD3 R0, R8.reuse, -R11, RZ ;  /* 0x8000000b08007210 */ /* 0x040fe20007ffe0ff */
[----:B------:R-:W-:Y:S01]  /*05e0*/  IMAD.SHL.U32 R11, R8, 0x4, RZ ;  /* 0x00000004080b7824 */ /* 0x000fe200078e00ff */
[----:B------:R-:W-:Y:S02]  /*05f0*/  LOP3.LUT R9, R9, 0xfffffffc, RZ, 0xc0, !PT ;  /* 0xfffffffc09097812 */ /* 0x000fe400078ec0ff */
[----:B------:R-:W-:Y:S01]  /*0600*/  ISETP.NE.AND P4, PT, R0, R3, PT ;  /* 0x000000030000720c */ /* 0x000fe20003f85270 */
[----:B-----5:R-:W-:Y:S01]  /*0610*/  @!UP0 ULEA UR6, UR7, UR6, 0x18 ;  /* 0x0000000607068291 */ /* 0x020fe2000f8ec03f */
[----:B------:R-:W-:Y:S01]  /*0620*/  LOP3.LUT R16, R8, 0xc, R11, 0x78, !PT ;  /* 0x0000000c08107812 */ /* 0x000fe200078e780b */
[----:B------:R-:W-:Y:S01]  /*0630*/  IMAD.IADD R0, R2, 0x1, -R9 ;  /* 0x0000000102007824 */ /* 0x000fe200078e0a09 */
[----:B------:R-:W-:Y:S01]  /*0640*/  VOTEU.ALL UP0, P0 ;  /* 0x00000000003f7886 */ /* 0x000fe20000000000 */
[----:B------:R-:W-:Y:S01]  /*0650*/  LOP3.LUT P0, RZ, R6, 0x7, RZ, 0xc0, !PT ;  /* 0x0000000706ff7812 */ /* 0x000fe2000780c0ff */
[----:B------:R-:W-:-:S02]  /*0660*/  VIADD R6, R5, 0xffffffff ;  /* 0xffffffff05067836 */ /* 0x000fc40000000000 */
[----:B0-----:R-:W-:Y:S01]  /*0670*/  IMAD.MOV R14, RZ, RZ, -R12 ;  /* 0x000000ffff0e7224 */ /* 0x001fe200078e0a0c */
[----:B------:R-:W-:Y:S02]  /*0680*/  ISETP.NE.AND P1, PT, R0, 0x3, PT ;  /* 0x000000030000780c */ /* 0x000fe40003f25270 */
[C---:B------:R-:W-:Y:S01]  /*0690*/  ISETP.LT.U32.AND P0, PT, R16.reuse, 0x2, !P0 ;  /* 0x000000021000780c */ /* 0x040fe20004701070 */
[----:B--2---:R-:W-:Y:S01]  /*06a0*/  IMAD R9, R7, R14, R4 ;  /* 0x0000000e07097224 */ /* 0x004fe200078e0204 */
[----:B------:R-:W-:Y:S01]  /*06b0*/  @P4 LEA.HI R2, R16, R16, RZ, 0x1 ;  /* 0x0000001010024211 */ /* 0x000fe200078f08ff */
[----:B------:R-:W0:Y:S02]  /*06c0*/  FENCE.VIEW.ASYNC.S ;  /* 0x00000000000073c6 */ /* 0x000e240000000000 */
[----:B0-----:R0:W1:Y:S01]  /*06d0*/  @!UP0 SYNCS.EXCH.64 URZ, [UR6+0x40], UR4 ;  /* 0x00004004063f85b2 */ /* 0x0010620008000100 */
[----:B------:R-:W-:Y:S02]  /*06e0*/  ISETP.EQ.OR P1, PT, R0, RZ, !P1 ;  /* 0x000000ff0000720c */ /* 0x000fe40004f22670 */
[----:B------:R-:W-:-:S02]  /*06f0*/  @P4 SHF.R.S32.HI R2, RZ, 0x1, R2 ;  /* 0x00000001ff024819 */ /* 0x000fc40000011402 */
[----:B------:R-:W-:Y:S02]  /*0700*/  ISETP.EQ.AND P1, PT, R5, RZ, P1 ;  /* 0x000000ff0500720c */ /* 0x000fe40000f22270 */
[----:B------:R-:W-:Y:S01]  /*0710*/  @P4 ISETP.NE.AND P5, PT, R2, R9, PT ;  /* 0x000000090200420c */ /* 0x000fe20003fa5270 */
[----:B------:R-:W-:Y:S01]  /*0720*/  IMAD.MOV.U32 R2, RZ, RZ, 0x1 ;  /* 0x00000001ff027424 */ /* 0x000fe200078e00ff */
[----:B------:R-:W-:Y:S02]  /*0730*/  ISETP.GE.U32.AND P6, PT, R6, 0x2, PT ;  /* 0x000000020600780c */ /* 0x000fe40003fc6070 */
[----:B------:R-:W-:Y:S02]  /*0740*/  SEL R9, RZ, 0x1, !P0 ;  /* 0x00000001ff097807 */ /* 0x000fe40004000000 */
[----:B------:R-:W-:Y:S02]  /*0750*/  @P4 SEL R2, RZ, 0x1, P5 ;  /* 0x00000001ff024807 */ /* 0x000fe40002800000 */
[----:B------:R-:W-:Y:S01]  /*0760*/  SEL R18, RZ, 0x1, !P1 ;  /* 0x00000001ff127807 */ /* 0x000fe20004800000 */
[----:B------:R0:W2:Y:S01]  /*0770*/  @!UP1 SYNCS.EXCH.64 URZ, [UR6+0x48], UR4 ;  /* 0x00004804063f95b2 */ /* 0x0000a20008000100 */
[----:B------:R-:W-:Y:S01]  /*0780*/  LOP3.LUT R2, R2, R9, RZ, 0xc0, !PT ;  /* 0x0000000902027212 */ /* 0x000fe200078ec0ff */
[----:B------:R-:W-:Y:S01]  /*0790*/  NOP ;  /* 0x0000000000007918 */ /* 0x000fe20000000000 */
[----:B------:R-:W-:Y:S01]  /*07a0*/  SEL R18, R18, 0x2, P6 ;  /* 0x0000000212127807 */ /* 0x000fe20003000000 */
[----:B------:R-:W-:Y:S06]  /*07b0*/  @!P2 BRA `(.L_x_3) ;  /* 0x000000000008a947 */ /* 0x000fec0003800000 */
[----:B-12-4-:R-:W-:Y:S01]  /*07c0*/  UCGABAR_ARV ;  /* 0x00000000000079c7 */ /* 0x016fe20008000000 */
[----:B------:R-:W-:Y:S05]  /*07d0*/  BRA `(.L_x_4) ;  /* 0x0000000000047947 */ /* 0x000fea0003800000 */
.L_x_3:
[----:B-12-4-:R-:W-:Y:S01]  /*07e0*/  NOP ;  /* 0x0000000000007918 */ /* 0x016fe20000000000 */
.L_x_4:
[----:B------:R-:W1:Y:S01]  /*07f0*/  LDC R8, c[0x0][0x65c] ;  /* 0x00019700ff087b82 */ /* 0x000e620000000800 */
[----:B------:R-:W-:Y:S01]  /*0800*/  IMAD.MOV.U32 R9, RZ, RZ, RZ ;  /* 0x000000ffff097224 */ /* 0x000fe200078e00ff */
[----:B-1----:R-:W-:Y:S01]  /*0810*/  ISETP.NE.AND P1, PT, R8, 0x1, PT ;  /* 0x000000010800780c */ /* 0x002fe20003f25270 */
[----:B------:R-:W-:-:S12]  /*0820*/  IMAD.U32 R8, RZ, RZ, UR8 ;  /* 0x00000008ff087e24 */ /* 0x000fd8000f8e00ff */
[----:B------:R-:W1:Y:S01]  /*0830*/  @P1 LDC R23, c[0x0][0x10] ;  /* 0x00000400ff171b82 */ /* 0x000e620000000800 */
[----:B------:R-:W-:Y:S01]  /*0840*/  @P1 MOV R5, RZ ;  /* 0x000000ff00051202 */ /* 0x000fe20000000f00 */
[----:B------:R-:W-:-:S06]  /*0850*/  @P1 IMAD.MOV.U32 R19, RZ, RZ, RZ ;  /* 0x000000ffff131224 */ /* 0x000fcc00078e00ff */
[----:B------:R-:W2:Y:S01]  /*0860*/  @!P1 LDC R11, c[0x0][0xc] ;  /* 0x00000300ff0b9b82 */ /* 0x000ea20000000800 */
[----:B-1----:R-:W-:-:S04]  /*0870*/  @P1 IMAD.WIDE.U32 R22, R23, UR8, R4 ;  /* 0x0000000817161c25 */ /* 0x002fc8000f8e0004 */
[----:B------:R-:W-:Y:S02]  /*0880*/  @P1 IMAD.IADD R19, R23, 0x1, R19 ;  /* 0x0000000117131824 */ /* 0x000fe400078e0213 */
[----:B--2---:R-:W-:-:S04]  /*0890*/  @!P1 IMAD.WIDE.U32 R8, R4, R11, R8 ;  /* 0x0000000b04089225 */ /* 0x004fc800078e0008 */
[----:B------:R-:W-:Y:S02]  /*08a0*/  @!P1 IMAD.MOV.U32 R22, RZ, RZ, R8 ;  /* 0x000000ffff169224 */ /* 0x000fe400078e0008 */
[----:B------:R-:W-:Y:S01]  /*08b0*/  @!P1 IMAD.MOV.U32 R19, RZ, RZ, R9 ;  /* 0x000000ffff139224 */ /* 0x000fe200078e0009 */
[----:B------:R-:W-:Y:S06]  /*08c0*/  @!P2 BRA `(.L_x_5) ;  /* 0x00000000000ca947 */ /* 0x000fec0003800000 */
[----:B------:R-:W-:Y:S01]  /*08d0*/  UCGABAR_WAIT ;  /* 0x0000000000007dc7 */ /* 0x000fe20008000000 */
[----:B------:R-:W-:Y:S01]  /*08e0*/  CCTL.IVALL ;  /* 0x00000000ff00798f */ /* 0x000fe20002000000 */
[----:B------:R-:W-:Y:S05]  /*08f0*/  BRA `(.L_x_6) ;  /* 0x0000000000047947 */ /* 0x000fea0003800000 */
.L_x_5:
[----:B------:R-:W-:Y:S06]  /*0900*/  BAR.SYNC.DEFER_BLOCKING 0x0 ;  /* 0x0000000000007b1d */ /* 0x000fec0000010000 */
.L_x_6:
[----:B------:R-:W-:Y:S05]  /*0910*/  @!P3 BRA `(.L_x_7) ;  /* 0x000001040030b947 */ /* 0x000fea0003800000 */
[----:B------:R-:W-:-:S13]  /*0920*/  ISETP.GT.U32.AND P0, PT, R6, 0x1, PT ;  /* 0x000000010600780c */ /* 0x000fda0003f04070 */
[----:B0-----:R-:W-:Y:S05]  /*0930*/  @P0 EXIT ;  /* 0x000000000000094d */ /* 0x001fea0003800000 */
[----:B------:R-:W-:Y:S01]  /*0940*/  IMAD.MOV.U32 R8, RZ, RZ, -0x1 ;  /* 0xffffffffff087424 */ /* 0x000fe200078e00ff */
[----:B------:R-:W-:Y:S01]  /*0950*/  MOV R6, 0xffffffff ;  /* 0xffffffff00067802 */ /* 0x000fe20000000f00 */
[----:B------:R-:W-:Y:S01]  /*0960*/  ULDC.64 UR4, c[0x0][0x650] ;  /* 0x0001940000047ab9 */ /* 0x000fe20000000a00 */
[----:B------:R-:W-:Y:S01]  /*0970*/  PRMT R0, RZ, 0x7610, R0 ;  /* 0x00007610ff007816 */ /* 0x000fe20000000000 */
[----:B------:R-:W-:Y:S01]  /*0980*/  IMAD.MOV.U32 R17, RZ, RZ, -0x1 ;  /* 0xffffffffff117424 */ /* 0x000fe200078e00ff */
[----:B------:R0:W-:Y:S01]  /*0990*/  STL [R1+0x4], R8 ;  /* 0x0000040801007387 */ /* 0x0001e20000100800 */
[----:B------:R-:W-:-:S03]  /*09a0*/  ISETP.GE.U32.AND P0, PT, R22, UR4, PT ;  /* 0x0000000416007c0c */ /* 0x000fc6000bf06070 */
[----:B------:R0:W-:Y:S01]  /*09b0*/  STL [R1], R6 ;  /* 0x0000000601007387 */ /* 0x0001e20000100800 */
[----:B------:R-:W-:-:S13]  /*09c0*/  ISETP.GE.U32.AND.EX P0, PT, R19, UR5, PT, P0 ;  /* 0x0000000513007c0c */ /* 0x000fda000bf06100 */
[----:B0-----:R-:W-:Y:S05]  /*09d0*/  @P0 BRA `(.L_x_8) ;  /* 0x0000000400380947 */ /* 0x001fea0003800000 */
[----:B------:R-:W0:Y:S01]  /*09e0*/  LDC.64 R20, c[0x0][0x628] ;  /* 0x00018a00ff147b82 */ /* 0x000e220000000a00 */
[----:B------:R-:W-:Y:S02]  /*09f0*/  IMAD.MOV.U32 R8, RZ, RZ, R22 ;  /* 0x000000ffff087224 */ /* 0x000fe400078e0016 */
[----:B------:R-:W-:-:S05]  /*0a00*/  IMAD.MOV.U32 R9, RZ, RZ, R19 ;  /* 0x000000ffff097224 */ /* 0x000fca00078e0013 */
[----:B------:R-:W1:Y:S08]  /*0a10*/  LDC R0, c[0x0][0x630] ;  /* 0x00018c00ff007b82 */ /* 0x000e700000000800 */
[----:B------:R-:W2:Y:S01]  /*0a20*/  LDC.64 R24, c[0x0][0x620] ;  /* 0x00018800ff187b82 */ /* 0x000ea20000000a00 */
[----:B0-----:R-:W-:-:S04]  /*0a30*/  ISETP.NE.U32.AND P0, PT, R20, RZ, PT ;  /* 0x000000ff1400720c */ /* 0x001fc80003f05070 */
[----:B------:R-:W-:-:S13]  /*0a40*/  ISETP.NE.AND.EX P0, PT, R21, RZ, PT, P0 ;  /* 0x000000ff1500720c */ /* 0x000fda0003f05300 */
[----:B-12---:R-:W-:Y:S05]  /*0a50*/  @!P0 BRA `(.L_x_9) ;  /* 0x0000000000288947 */ /* 0x006fea0003800000 */
[----:B------:R-:W0:Y:S02]  /*0a60*/  LDC R13, c[0x0][0x634] ;  /* 0x00018d00ff0d7b82 */ /* 0x000e240000000800 */
[----:B0-----:R-:W-:-:S05]  /*0a70*/  IADD3 R13, P0, R22, R13, RZ ;  /* 0x0000000d160d7210 */ /* 0x001fca0007f1e0ff */
[----:B------:R-:W-:-:S04]  /*0a80*/  IMAD.X R15, RZ, RZ, R19, P0 ;  /* 0x000000ffff0f7224 */ /* 0x000fc800000e0613 */
[----:B------:R-:W-:-:S04]  /*0a90*/  IMAD.WIDE.U32 R8, R15, R20, RZ ;  /* 0x000000140f087225 */ /* 0x000fc800078e00ff */
[----:B------:R-:W-:-:S04]  /*0aa0*/  IMAD.WIDE.U32 R10, P0, R13, R21, R8 ;  /* 0x000000150d0a7225 */ /* 0x000fc80007800008 */
[----:B------:R-:W-:-:S04]  /*0ab0*/  IMAD.WIDE.U32 R8, R13, R20, RZ ;  /* 0x000000140d087225 */ /* 0x000fc800078e00ff */
[----:B------:R-:W-:Y:S01]  /*0ac0*/  IMAD.X R13, RZ, RZ, RZ, P0 ;  /* 0x000000ffff0d7224 */ /* 0x000fe200000e06ff */
[----:B------:R-:W-:Y:S01]  /*0ad0*/  IADD3 RZ, P0, R9, R10, RZ ;  /* 0x0000000a09ff7210 */ /* 0x000fe20007f1e0ff */
[----:B------:R-:W-:-:S04]  /*0ae0*/  IMAD.MOV.U32 R12, RZ, RZ, R11 ;  /* 0x000000ffff0c7224 */ /* 0x000fc800078e000b */
[----:B------:R-:W-:-:S08]  /*0af0*/  IMAD.WIDE.U32.X R8, R15, R21, R12, P0 ;  /* 0x000000150f087225 */ /* 0x000fd000000e040c */
.L_x_9:
[----:B------:R-:W0:Y:S01]  /*0b00*/  LDC.64 R20, c[0x0][0x640] ;  /* 0x00019000ff147b82 */ /* 0x000e220000000a00 */
[-C--:B------:R-:W-:Y:S01]  /*0b10*/  SHF.R.U64 R26, R8, R0.reuse, R9 ;  /* 0x00000000081a7219 */ /* 0x080fe20000001209 */
[----:B------:R-:W-:Y:S01]  /*0b20*/  IMAD.MOV.U32 R23, RZ, RZ, R19 ;  /* 0x000000ffff177224 */ /* 0x000fe200078e0013 */
[----:B------:R-:W-:Y:S01]  /*0b30*/  SHF.R.U32.HI R0, RZ, R0, R9 ;  /* 0x00000000ff007219 */ /* 0x000fe20000011609 */
[----:B------:R-:W-:Y:S01]  /*0b40*/  IMAD R28, R7, R14, R4 ;  /* 0x0000000e071c7224 */ /* 0x000fe200078e0204 */
[----:B------:R-:W-:-:S03]  /*0b50*/  IADD3 R5, P0, RZ, -R26, RZ ;  /* 0x8000001aff057210 */ /* 0x000fc60007f1e0ff */
[----:B------:R-:W1:Y:S01]  /*0b60*/  LDC R6, c[0x0][0x618] ;  /* 0x00018600ff067b82 */ /* 0x000e620000000800 */
[----:B------:R-:W-:-:S05]  /*0b70*/  IADD3.X R9, RZ, ~R0, RZ, P0, !PT ;  /* 0x80000000ff097210 */ /* 0x000fca00007fe4ff */
[-C--:B------:R-:W-:Y:S02]  /*0b80*/  IMAD R0, R9, R24.reuse, RZ ;  /* 0x0000001809007224 */ /* 0x080fe400078e02ff */
[----:B------:R-:W2:Y:S01]  /*0b90*/  LDC R11, c[0x0][0x608] ;  /* 0x00018200ff0b7b82 */ /* 0x000ea20000000800 */
[----:B------:R-:W-:-:S04]  /*0ba0*/  IMAD.WIDE.U32 R8, R5, R24, R22 ;  /* 0x0000001805087225 */ /* 0x000fc800078e0016 */
[----:B------:R-:W-:Y:S02]  /*0bb0*/  IMAD R5, R5, R25, R0 ;  /* 0x0000001905057224 */ /* 0x000fe400078e0200 */
[----:B------:R-:W-:Y:S01]  /*0bc0*/  IMAD.MOV.U32 R23, RZ, RZ, 0x1 ;  /* 0x00000001ff177424 */ /* 0x000fe200078e00ff */
[----:B------:R-:W3:Y:S01]  /*0bd0*/  LDC R12, c[0x0][0x658] ;  /* 0x00019600ff0c7b82 */ /* 0x000ee20000000800 */
[----:B0-----:R-:W-:Y:S01]  /*0be0*/  ISETP.NE.U32.AND P0, PT, R20, RZ, PT ;  /* 0x000000ff1400720c */ /* 0x001fe20003f05070 */
[----:B------:R-:W-:Y:S02]  /*0bf0*/  IMAD.IADD R5, R9, 0x1, R5 ;  /* 0x0000000109057824 */ /* 0x000fe400078e0205 */
[----:B------:R-:W-:Y:S01]  /*0c00*/  IMAD.MOV.U32 R9, RZ, RZ, -0x1 ;  /* 0xffffffffff097424 */ /* 0x000fe200078e00ff */
[----:B------:R-:W-:-:S03]  /*0c10*/  ISETP.NE.AND.EX P0, PT, R21, RZ, PT, P0 ;  /* 0x000000ff1500720c */ /* 0x000fc60003f05300 */
[----:B------:R-:W0:Y:S01]  /*0c20*/  LDC R15, c[0x0][0x600] ;  /* 0x00018000ff0f7b82 */ /* 0x000e220000000800 */
[-CC-:B-1----:R-:W-:Y:S02]  /*0c30*/  SHF.R.U64 R13, R8, R6.reuse, R5.reuse ;  /* 0x00000006080d7219 */ /* 0x182fe40000001205 */
[----:B------:R-:W-:-:S05]  /*0c40*/  SHF.R.U32.HI R0, RZ, R6, R5 ;  /* 0x00000006ff007219 */ /* 0x000fca0000011605 */
[----:B------:R-:W1:Y:S01]  /*0c50*/  LDC R17, c[0x0][0x648] ;  /* 0x00019200ff117b82 */ /* 0x000e620000000800 */
[-CC-:B--2---:R-:W-:Y:S02]  /*0c60*/  SHF.R.U64 R27, R13, R11.reuse, R0.reuse ;  /* 0x0000000b0d1b7219 */ /* 0x184fe40000001200 */
[----:B------:R-:W-:-:S05]  /*0c70*/  SHF.R.U32.HI R5, RZ, R11, R0 ;  /* 0x0000000bff057219 */ /* 0x000fca0000011600 */
[----:B------:R-:W2:Y:S01]  /*0c80*/  LDC R24, c[0x0][0x638] ;  /* 0x00018e00ff187b82 */ /* 0x000ea20000000800 */
[-CC-:B---3--:R-:W-:Y:S02]  /*0c90*/  SHF.R.U64 R14, R27, R12.reuse, R5.reuse ;  /* 0x0000000c1b0e7219 */ /* 0x188fe40000001205 */
[-C--:B------:R-:W-:Y:S02]  /*0ca0*/  SHF.L.U32 R0, R9, R12.reuse, RZ ;  /* 0x0000000c09007219 */ /* 0x080fe400000006ff */
[----:B------:R-:W-:Y:S01]  /*0cb0*/  SHF.R.U32.HI R5, RZ, R12, R5 ;  /* 0x0000000cff057219 */ /* 0x000fe20000011605 */
[----:B------:R-:W-:Y:S01]  /*0cc0*/  IMAD.MOV.U32 R4, RZ, RZ, R14 ;  /* 0x000000ffff047224 */ /* 0x000fe200078e000e */
[----:B------:R-:W-:Y:S01]  /*0cd0*/  LOP3.LUT R10, RZ, R0, RZ, 0x33, !PT ;  /* 0x00000000ff0a7212 */ /* 0x000fe200078e33ff */
[----:B------:R-:W3:Y:S01]  /*0ce0*/  LDC R25, c[0x0][0x610] ;  /* 0x00018400ff197b82 */ /* 0x000ee20000000800 */
[----:B------:R-:W-:Y:S05]  /*0cf0*/  @!P0 BRA `(.L_x_10) ;  /* 0x0000000000288947 */ /* 0x000fea0003800000 */
[----:B------:R-:W4:Y:S02]  /*0d00*/  LDC R9, c[0x0][0x64c] ;  /* 0x00019300ff097b82 */ /* 0x000f240000000800 */
[----:B----4-:R-:W-:-:S05]  /*0d10*/  IADD3 R9, P0, R14, R9, RZ ;  /* 0x000000090e097210 */ /* 0x010fca0007f1e0ff */
[----:B------:R-:W-:-:S04]  /*0d20*/  IMAD.X R11, RZ, RZ, R5, P0 ;  /* 0x000000ffff0b7224 */ /* 0x000fc800000e0605 */
[----:B------:R-:W-:-:S04]  /*0d30*/  IMAD.WIDE.U32 R4, R11, R20, RZ ;  /* 0x000000140b047225 */ /* 0x000fc800078e00ff */
[----:B------:R-:W-:-:S04]  /*0d40*/  IMAD.WIDE.U32 R6, P0, R9, R21, R4 ;  /* 0x0000001509067225 */ /* 0x000fc80007800004 */
[----:B------:R-:W-:Y:S01]  /*0d50*/  IMAD.WIDE.U32 R4, R9, R20, RZ ;  /* 0x0000001409047225 */ /* 0x000fe200078e00ff */
[----:B------:R-:W-:-:S03]  /*0d60*/  IADD3.X R9, RZ, RZ, RZ, P0, !PT ;  /* 0x000000ffff097210 */ /* 0x000fc600007fe4ff */
[----:B------:R-:W-:Y:S01]  /*0d70*/  IMAD.MOV.U32 R8, RZ, RZ, R7 ;  /* 0x000000ffff087224 */ /* 0x000fe200078e0007 */
[----:B------:R-:W-:-:S05]  /*0d80*/  IADD3 RZ, P0, R5, R6, RZ ;  /* 0x0000000605ff7210 */ /* 0x000fca0007f1e0ff */
[----:B------:R-:W-:-:S08]  /*0d90*/  IMAD.WIDE.U32.X R4, R11, R21, R8, P0 ;  /* 0x000000150b047225 */ /* 0x000fd000000e0408 */
.L_x_10:
[----:B-1----:R-:W-:Y:S01]  /*0da0*/  SHF.R.U64 R4, R4, R17, R5 ;  /* 0x0000001104047219 */ /* 0x002fe20000001205 */
[----:B0-----:R-:W-:Y:S01]  /*0db0*/  VIADD R6, R15, 0xffffffff ;  /* 0xffffffff0f067836 */ /* 0x001fe20000000000 */
[----:B------:R-:W-:Y:S01]  /*0dc0*/  SHF.L.U32 R0, R23, R12, RZ ;  /* 0x0000000c17007219 */ /* 0x000fe200000006ff */
[----:B------:R-:W-:Y:S01]  /*0dd0*/  IMAD.MOV.U32 R17, RZ, RZ, R26 ;  /* 0x000000ffff117224 */ /* 0x000fe200078e001a */
[----:B------:R-:W-:Y:S01]  /*0de0*/  LOP3.LUT R5, R27, R10, RZ, 0xc0, !PT ;  /* 0x0000000a1b057212 */ /* 0x000fe200078ec0ff */
[----:B------:R-:W-:Y:S01]  /*0df0*/  IMAD.MOV R7, RZ, RZ, -R4 ;  /* 0x000000ffff077224 */ /* 0x000fe200078e0a04 */
[----:B------:R-:W-:Y:S02]  /*0e00*/  SEL R3, R3, R28, !P1 ;  /* 0x0000001c03037207 */ /* 0x000fe40004800000 */
[----:B------:R-:W-:Y:S01]  /*0e10*/  LOP3.LUT R6, R13, R6, RZ, 0xc0, !PT ;  /* 0x000000060d067212 */ /* 0x000fe200078ec0ff */
[----:B------:R-:W-:Y:S02]  /*0e20*/  IMAD R4, R0, R4, R5 ;  /* 0x0000000400047224 */ /* 0x000fe400078e0205 */
[----:B--2---:R-:W-:-:S02]  /*0e30*/  IMAD R0, R7, R24, R14 ;  /* 0x0000001807007224 */ /* 0x004fc400078e020e */
[----:B---3--:R-:W-:Y:S02]  /*0e40*/  IMAD R3, R4, R25, R3 ;  /* 0x0000001904037224 */ /* 0x008fe400078e0203 */
[----:B------:R-:W-:Y:S02]  /*0e50*/  IMAD.MOV.U32 R5, RZ, RZ, 0x1 ;  /* 0x00000001ff057424 */ /* 0x000fe400078e00ff */
[----:B------:R-:W-:-:S03]  /*0e60*/  IMAD R4, R0, R15, R6 ;  /* 0x0000000f00047224 */ /* 0x000fc600078e0206 */
[----:B------:R-:W-:Y:S02]  /*0e70*/  PRMT R0, R5, 0x7610, R0 ;  /* 0x0000761005007816 */ /* 0x000fe40000000000 */
[----:B------:R-:W-:Y:S02]  /*0e80*/  SEL R5, R4, R3, !P1 ;  /* 0x0000000304057207 */ /* 0x000fe40004800000 */
[----:B------:R-:W-:-:S03]  /*0e90*/  SEL R3, R3, R4, !P1 ;  /* 0x0000000403037207 */ /* 0x000fc60004800000 */
[----:B------:R0:W-:Y:S04]  /*0ea0*/  STL [R1], R5 ;  /* 0x0000000501007387 */ /* 0x0001e80000100800 */
[----:B------:R0:W-:Y:S02]  /*0eb0*/  STL [R1+0x4], R3 ;  /* 0x0000040301007387 */ /* 0x0001e40000100800 */
.L_x_8:
[----:B------:R-:W-:-:S08]  /*0ec0*/  NOP ;  /* 0x0000000000007918 */ /* 0x000fd00000000000 */
[----:B------:R-:W1:Y:S02]  /*0ed0*/  USETMAXREG.TRY_ALLOC.CTAPOOL UP0, 0xe8 ;  /* 0x000000e8000079c8 */ /* 0x000e640008000600 */
[----:B-1----:R-:W-:-:S13]  /*0ee0*/  PLOP3.LUT P0, PT, PT, PT, UP0, 0x80, 0x0 ;  /* 0x000000000000781c */ /* 0x002fda0003f0f008 */
[----:B------:R-:W-:Y:S05]  /*0ef0*/  @!P0 BRA `(.L_x_8) ;  /* 0xfffffffc00f08947 */ /* 0x000fea000383ffff */
[----:B------:R-:W-:Y:S01]  /*0f00*/  ULDC.64 UR4, c[0x0][0x598] ;  /* 0x0001660000047ab9 */ /* 0x000fe20000000a00 */
[----:B------:R-:W-:Y:S01]  /*0f10*/  ULDC.64 UR40, c[0x0][0x208] ;  /* 0x0000820000287ab9 */ /* 0x000fe20000000a00 */
[----:B------:R-:W-:-:S04]  /*0f20*/  ISETP.NE.U32.AND P0, PT, RZ, UR4, PT ;  /* 0x00000004ff007c0c */ /* 0x000fc8000bf05070 */
[----:B------:R-:W-:-:S13]  /*0f30*/  ISETP.NE.AND.EX P0, PT, RZ, UR5, PT, P0 ;  /* 0x00000005ff007c0c */ /* 0x000fda000bf05300 */
[----:B------:R-:W-:Y:S05]  /*0f40*/  @!P0 BRA `(.L_x_11) ;  /* 0x00000000001c8947 */ /* 0x000fea0003800000 */
[----:B0-----:R-:W0:Y:S02]  /*0f50*/  LDC.64 R4, c[0x0][0x598] ;  /* 0x00016600ff047b82 */ /* 0x001e240000000a00 */
[----:B0-----:R-:W2:Y:S02]  /*0f60*/  LDG.E.64 R4, desc[UR40][R4.64] ;  /* 0x0000002804047981 */ /* 0x001ea4000c1e1b00 */
[----:B--2---:R-:W-:-:S04]  /*0f70*/  ISETP.NE.U32.AND P0, PT, R4, RZ, PT ;  /* 0x000000ff0400720c */ /* 0x004fc80003f05070 */
[----:B------:R-:W-:-:S13]  /*0f80*/  ISETP.NE.AND.EX P0, PT, R5, RZ, PT, P0 ;  /* 0x000000ff0500720c */ /* 0x000fda0003f05300 */
[----:B------:R-:W-:Y:S05]  /*0f90*/  @!P0 BRA `(.L_x_11) ;  /* 0x0000000000088947 */ /* 0x000fea0003800000 */
[----:B------:R0:W5:Y:S01]  /*0fa0*/  LD.E R192, desc[UR40][R4.64] ;  /* 0x0000002804c07980 */ /* 0x000162000c101900 */
[----:B------:R-:W-:Y:S05]  /*0fb0*/  BRA `(.L_x_12) ;  /* 0x0000000000247947 */ /* 0x000fea0003800000 */
.L_x_11:
[----:B------:R-:W-:Y:S02]  /*0fc0*/  ULDC.64 UR4, c[0x0][0x588] ;  /* 0x0001620000047ab9 */ /* 0x000fe40000000a00 */
[----:B------:R-:W-:-:S04]  /*0fd0*/  ISETP.NE.U32.AND P0, PT, RZ, UR4, PT ;  /* 0x00000004ff007c0c */ /* 0x000fc8000bf05070 */
[----:B------:R-:W-:-:S13]  /*0fe0*/  ISETP.NE.AND.EX P0, PT, RZ, UR5, PT, P0 ;  /* 0x00000005ff007c0c */ /* 0x000fda000bf05300 */
[----:B------:R-:W-:Y:S05]  /*0ff0*/  @!P0 BRA `(.L_x_13) ;  /* 0x00000000000c8947 */ /* 0x000fea0003800000 */
[----:B------:R-:W1:Y:S02]  /*1000*/  LDC.64 R192, c[0x0][0x588] ;  /* 0x00016200ffc07b82 */ /* 0x000e640000000a00 */
[----:B-1----:R1:W5:Y:S01]  /*1010*/  LDG.E R192, desc[UR40][R192.64] ;  /* 0x00000028c0c07981 */ /* 0x002362000c1e1900 */
[----:B------:R-:W-:Y:S05]  /*1020*/  BRA `(.L_x_12) ;  /* 0x0000000000087947 */ /* 0x000fea0003800000 */
.L_x_13:
[----:B------:R-:W-:Y:S02]  /*1030*/  ULDC UR4, c[0x0][0x580] ;  /* 0x0001600000047ab9 */ /* 0x000fe40000000800 */
[----:B------:R-:W-:-:S07]  /*1040*/  IMAD.U32 R192, RZ, RZ, UR4 ;  /* 0x00000004ffc07e24 */ /* 0x000fce000f8e00ff */
.L_x_12:
[----:B------:R-:W-:Y:S02]  /*1050*/  ULDC.64 UR4, c[0x0][0x5a0] ;  /* 0x0001680000047ab9 */ /* 0x000fe40000000a00 */
        /* <DEDUP_REMOVED lines=10> */
.L_x_14:
[----:B------:R-:W-:Y:S02]  /*1100*/  ULDC.64 UR4, c[0x0][0x590] ;  /* 0x0001640000047ab9 */ /* 0x000fe40000000a00 */
[----:B------:R-:W-:-:S04]  /*1110*/  ISETP.NE.U32.AND P0, PT, RZ, UR4, PT ;  /* 0x00000004ff007c0c */ /* 0x000fc8000bf05070 */
[----:B------:R-:W-:-:S13]  /*1120*/  ISETP.NE.AND.EX P0, PT, RZ, UR5, PT, P0 ;  /* 0x00000005ff007c0c */ /* 0x000fda000bf05300 */
[----:B------:R-:W-:Y:S05]  /*1130*/  @!P0 BRA `(.L_x_16) ;  /* 0x00000000000c8947 */ /* 0x000fea0003800000 */
[----:B0-----:R-:W0:Y:S02]  /*1140*/  LDC.64 R4, c[0x0][0x590] ;  /* 0x00016400ff047b82 */ /* 0x001e240000000a00 */
[----:B0-----:R2:W5:Y:S01]  /*1150*/  LDG.E R23, desc[UR40][R4.64] ;  /* 0x0000002804177981 */ /* 0x001562000c1e1900 */
[----:B------:R-:W-:Y:S05]  /*1160*/  BRA `(.L_x_15) ;  /* 0x0000000000087947 */ /* 0x000fea0003800000 */
.L_x_16:
[----:B------:R-:W-:Y:S02]  /*1170*/  ULDC UR4, c[0x0][0x584] ;  /* 0x0001610000047ab9 */ /* 0x000fe40000000800 */
[----:B------:R-:W-:-:S07]  /*1180*/  MOV R23, UR4 ;  /* 0x0000000400177c02 */ /* 0x000fce0008000f00 */
.L_x_15:
[----:B------:R-:W-:-:S13]  /*1190*/  LOP3.LUT P0, RZ, R0, 0xff, RZ, 0xc0, !PT ;  /* 0x000000ff00ff7812 */ /* 0x000fda000780c0ff */
[----:B------:R-:W-:Y:S05]  /*11a0*/  @!P0 EXIT ;  /* 0x000000000000894d */ /* 0x000fea0003800000 */
[----:B------:R-:W-:Y:S01]  /*11b0*/  ULDC UR4, c[0x0][0x28c] ;  /* 0x0000a30000047ab9 */ /* 0x000fe20000000800 */
[----:B------:R-:W-:Y:S01]  /*11c0*/  LOP3.LUT R222, R18, 0x1, RZ, 0xfc, !PT ;  /* 0x0000000112de7812 */ /* 0x000fe200078efcff */
[----:B------:R-:W-:Y:S01]  /*11d0*/  UIADD3 UR4, UR4, 0x3f, URZ ;  /* 0x0000003f04047890 */ /* 0x000fe2000fffe03f */
[----:B------:R-:W-:Y:S01]  /*11e0*/  UMOV UR36, URZ ;  /* 0x0000003f00247c82 */ /* 0x000fe20008000000 */
[----:B------:R-:W-:Y:S02]  /*11f0*/  UMOV UR37, URZ ;  /* 0x0000003f00257c82 */ /* 0x000fe40008000000 */
[----:B------:R-:W-:-:S04]  /*1200*/  USHF.R.S32.HI UR5, URZ, 0x1f, UR4 ;  /* 0x0000001f3f057899 */ /* 0x000fc80008011404 */
[----:B------:R-:W-:-:S04]  /*1210*/  ULEA.HI UR5, UR5, UR4, URZ, 0x6 ;  /* 0x0000000405057291 */ /* 0x000fc8000f8f303f */
[----:B------:R-:W-:-:S12]  /*1220*/  USHF.R.S32.HI UR38, URZ, 0x6, UR5 ;  /* 0x000000063f267899 */ /* 0x000fd80008011405 */
.L_x_364:
[----:B---3--:R-:W3:Y:S01]  /*1230*/  S2R R0, SR_TID.X ;  /* 0x0000000000007919 */ /* 0x008ee20000002100 */
[----:B----4-:R-:W4:Y:S01]  /*1240*/  S2UR UR6, SR_CgaCtaId ;  /* 0x00000000000679c3 */ /* 0x010f220000008800 */
[----:B------:R-:W-:Y:S02]  /*1250*/  UMOV UR39, 0x400 ;  /* 0x0000040000277882 */ /* 0x000fe40000000000 */
[----:B----4-:R-:W-:Y:S01]  /*1260*/  ULEA UR39, UR6, UR39, 0x18 ;  /* 0x0000002706277291 */ /* 0x010fe2000f8ec03f */
[----:B---3--:R-:W-:-:S04]  /*1270*/  LOP3.LUT R0, R0, 0x80, RZ, 0xc0, !PT ;  /* 0x0000008000007812 */ /* 0x008fc800078ec0ff */
[----:B------:R-:W-:-:S06]  /*1280*/  SHF.R.U32.HI R0, RZ, 0x7, R0 ;  /* 0x00000007ff007819 */ /* 0x000fcc0000011600 */
[----:B------:R-:W3:Y:S02]  /*1290*/  SHFL.IDX PT, R0, R0, RZ, 0x1f ;  /* 0x00001fff00007589 */ /* 0x000ee400000e0000 */
[----:B---3--:R-:W-:-:S13]  /*12a0*/  R2UR UR4, R0 ;  /* 0x00000000000472ca */ /* 0x008fda00000e0000 */
[----:B------:R-:W-:-:S04]  /*12b0*/  ULEA.HI UR5, UR4, UR4, URZ, 0x1 ;  /* 0x0000000404057291 */ /* 0x000fc8000f8f083f */
[----:B------:R-:W-:-:S04]  /*12c0*/  ULOP3.LUT UR5, UR5, 0x7fffe, URZ, 0xc0, !UPT ;  /* 0x0007fffe05057892 */ /* 0x000fc8000f8ec03f */
[----:B------:R-:W-:-:S03]  /*12d0*/  UIADD3 UR5, UR4, -UR5, URZ ;  /* 0x8000000504057290 */ /* 0x000fc6000fffe03f */
[----:B------:R-:W-:Y:S01]  /*12e0*/  ULDC UR4, c[0x0][0x28c] ;  /* 0x0000a30000047ab9 */ /* 0x000fe20000000800 */
[----:B------:R-:W-:Y:S01]  /*12f0*/  ULEA UR5, UR5, UR39, 0xd ;  /* 0x0000002705057291 */ /* 0x000fe2000f8e683f */
[----:B------:R-:W-:-:S03]  /*1300*/  ISETP.LT.AND P0, PT, RZ, UR4, PT ;  /* 0x00000004ff007c0c */ /* 0x000fc6000bf01270 */
[----:B------:R-:W-:-:S04]  /*1310*/  UIADD3 UR5, UR5, 0x100, URZ ;  /* 0x0000010005057890 */ /* 0x000fc8000fffe03f */
[----:B------:R-:W-:-:S04]  /*1320*/  USHF.R.U32.HI UR5, URZ, 0x4, UR5 ;  /* 0x000000043f057899 */ /* 0x000fc80008011605 */
[----:B------:R-:W-:Y:S02]  /*1330*/  ULOP3.LUT UR42, UR5, 0x3fff, URZ, 0xc0, !UPT ;  /* 0x00003fff052a7892 */ /* 0x000fe4000f8ec03f */
[----:B--2--5:R-:W-:Y:S10]  /*1340*/  @P0 BRA `(.L_x_17) ;  /* 0x0000000000400947 */ /* 0x024ff40003800000 */
[----:B------:R-:W-:Y:S01]  /*1350*/  MOV R0, 0x0 ;  /* 0x0000000000007802 */ /* 0x000fe20000000f00 */
[----:B------:R-:W-:Y:S01]  /*1360*/  ULDC.64 UR4, c[0x4][0x68] ;  /* 0x01001a0000047ab9 */ /* 0x000fe20000000a00 */
[----:B------:R-:W-:Y:S01]  /*1370*/  ULDC.64 UR6, c[0x4][0x8] ;  /* 0x0100020000067ab9 */ /* 0x000fe20000000a00 */
[----:B0-2---:R-:W-:Y:S01]  /*1380*/  IMAD.U32 R4, RZ, RZ, UR4 ;  /* 0x00000004ff047e24 */ /* 0x005fe2000f8e00ff */
[----:B------:R0:W2:Y:S01]  /*1390*/  LDC.64 R14, c[0x4][R0] ;  /* 0x01000000000e7b82 */ /* 0x0000a20000000a00 */
[----:B------:R-:W-:Y:S01]  /*13a0*/  IMAD.U32 R5, RZ, RZ, UR5 ;  /* 0x00000005ff057e24 */ /* 0x000fe2000f8e00ff */
[----:B------:R-:W-:Y:S01]  /*13b0*/  ULDC.64 UR4, c[0x4][0x70] ;  /* 0x01001c0000047ab9 */ /* 0x000fe20000000a00 */
[----:B------:R-:W-:Y:S01]  /*13c0*/  IMAD.U32 R10, RZ, RZ, UR6 ;  /* 0x00000006ff0a7e24 */ /* 0x000fe2000f8e00ff */
[----:B------:R-:W-:Y:S01]  /*13d0*/  MOV R8, 0x1e1 ;  /* 0x000001e100087802 */ /* 0x000fe20000000f00 */
[----:B------:R-:W-:Y:S02]  /*13e0*/  IMAD.U32 R6, RZ, RZ, UR4 ;  /* 0x00000004ff067e24 */ /* 0x000fe4000f8e00ff */
[----:B------:R-:W-:-:S02]  /*13f0*/  IMAD.U32 R7, RZ, RZ, UR5 ;  /* 0x00000005ff077e24 */ /* 0x000fc4000f8e00ff */
[----:B------:R-:W-:Y:S02]  /*1400*/  IMAD.U32 R11, RZ, RZ, UR7 ;  /* 0x00000007ff0b7e24 */ /* 0x000fe4000f8e00ff */
[----:B------:R-:W-:Y:S02]  /*1410*/  IMAD.MOV.U32 R12, RZ, RZ, 0x1 ;  /* 0x00000001ff0c7424 */ /* 0x000fe400078e00ff */
[----:B0-----:R-:W-:-:S07]  /*1420*/  IMAD.MOV.U32 R13, RZ, RZ, RZ ;  /* 0x000000ffff0d7224 */ /* 0x001fce00078e00ff */
[----:B------:R-:W-:-:S07]  /*1430*/  LEPC R20, `(.L_x_17) ;  /* 0x000000001014794e */ /* 0x000fce0000000000 */
[----:B-12--5:R-:W-:Y:S05]  /*1440*/  CALL.ABS.NOINC R14 ;  /* 0x000000000e007343 */ /* 0x026fea0003c00000 */
.L_x_17:
[----:B------:R-:W-:-:S13]  /*1450*/  ISETP.NE.AND P0, PT, R222, 0x3, PT ;  /* 0x00000003de00780c */ /* 0x000fda0003f05270 */
[----:B------:R-:W-:Y:S05]  /*1460*/  @!P0 BRA `(.L_x_18) ;  /* 0x0000000000048947 */ /* 0x000fea0003800000 */
[----:B------:R-:W-:Y:S01]  /*1470*/  BPT.TRAP 0x1 ;  /* 0x000000040000795c */ /* 0x000fe20000300000 */
.L_x_18:
[----:B0-----:R-:W-:Y:S02]  /*1480*/  IMAD.U32 R3, RZ, RZ, UR37 ;  /* 0x00000025ff037e24 */ /* 0x001fe4000f8e00ff */
[----:B------:R-:W-:-:S03]  /*1490*/  IMAD.U32 R0, RZ, RZ, UR36 ;  /* 0x00000024ff007e24 */ /* 0x000fc6000f8e00ff */
[----:B------:R-:W-:Y:S02]  /*14a0*/  LEA R3, R3, UR39, 0x3 ;  /* 0x0000002703037c11 */ /* 0x000fe4000f8e18ff */
[----:B------:R-:W-:-:S04]  /*14b0*/  SHF.L.U32 R0, R0, 0x1f, RZ ;  /* 0x0000001f00007819 */ /* 0x000fc800000006ff */
[----:B------:R0:W3:Y:S01]  /*14c0*/  SYNCS.PHASECHK.TRANS64.TRYWAIT P1, [R3+URZ], R0 ;  /* 0x00000000030075a7 */ /* 0x0000e2000802017f */
[----:B------:R-:W-:Y:S05]  /*14d0*/  @!P0 BRA `(.L_x_19) ;  /* 0x0000000000048947 */ /* 0x000fea0003800000 */
[----:B------:R-:W-:Y:S01]  /*14e0*/  BPT.TRAP 0x1 ;  /* 0x000000040000795c */ /* 0x000fe20000300000 */
.L_x_19:
[----:B---3--:R-:W-:Y:S05]  /*14f0*/  @P1 BRA `(.L_x_20) ;  /* 0x0000000000081947 */ /* 0x008fea0003800000 */
[----:B------:R-:W3:Y:S02]  /*1500*/  SYNCS.PHASECHK.TRANS64.TRYWAIT P1, [R3+URZ], R0 ;  /* 0x00000000030075a7 */ /* 0x000ee4000802017f */
[----:B---3--:R-:W-:Y:S05]  /*1510*/  @!P1 BRA `(.L_x_21) ;  /* 0x0000010c00889947 */ /* 0x008fea0003800000 */
.L_x_20:
[----:B------:R-:W-:-:S04]  /*1520*/  UISETP.LT.AND UP0, UPT, UR38, 0x1, UPT ;  /* 0x000000012600788c */ /* 0x000fc8000bf01270 */
[----:B------:R-:W-:-:S06]  /*1530*/  USEL UR4, UR38, 0x1, UP0 ;  /* 0x0000000126047887 */ /* 0x000fcc0008000000 */
[----:B0--3--:R-:W-:Y:S01]  /*1540*/  IMAD.U32 R0, RZ, RZ, UR4 ;  /* 0x00000004ff007e24 */ /* 0x009fe2000f8e00ff */
[----:B------:R-:W-:Y:S05]  /*1550*/  WARPSYNC.ALL ;  /* 0x0000000000007948 */ /* 0x000fea0003800000 */
[----:B------:R-:W-:-:S04]  /*1560*/  IADD3 R0, -R0, UR38, RZ ;  /* 0x0000002600007c10 */ /* 0x000fc8000fffe1ff */
[----:B------:R-:W-:Y:S01]  /*1570*/  ISETP.GE.AND P1, PT, R0, 0x1, PT ;  /* 0x000000010000780c */ /* 0x000fe20003f26270 */
[----:B------:R-:W-:Y:S01]  /*1580*/  UIADD3 UR5, UR39, 0x24100, URZ ;  /* 0x0002410027057890 */ /* 0x000fe2000fffe03f */
[----:B------:R-:W-:Y:S01]  /*1590*/  WARPGROUP.ARRIVE ;  /* 0x00000000000079c5 */ /* 0x000fe20000000000 */
[----:B------:R-:W-:Y:S02]  /*15a0*/  ULOP3.LUT UR4, UR42, 0x10000, URZ, 0xfc, !UPT ;  /* 0x000100002a047892 */ /* 0x000fe4000f8efc3f */
[----:B------:R-:W-:Y:S02]  /*15b0*/  USHF.R.U32.HI UR5, URZ, 0x4, UR5 ;  /* 0x000000043f057899 */ /* 0x000fe40008011605 */
[----:B------:R-:W-:Y:S02]  /*15c0*/  UIMAD UR7, UR37, 0xc00, UR4 ;  /* 0x00000c00250778a4 */ /* 0x000fe4000f8e0204 */
[----:B------:R-:W-:Y:S01]  /*15d0*/  ULOP3.LUT UR5, UR5, 0x3fff, URZ, 0xc0, !UPT ;  /* 0x00003fff05057892 */ /* 0x000fe2000f8ec03f */
[----:B------:R-:W-:Y:S01]  /*15e0*/  UMOV UR29, 0x40000040 ;  /* 0x40000040001d7882 */ /* 0x000fe20000000000 */
[----:B------:R-:W-:-:S02]  /*15f0*/  UMOV UR31, 0x40000040 ;  /* 0x40000040001f7882 */ /* 0x000fc40000000000 */
[----:B------:R-:W-:Y:S01]  /*1600*/  ULOP3.LUT UR5, UR5, 0x10000, URZ, 0xfc, !UPT ;  /* 0x0001000005057892 */ /* 0x000fe2000f8efc3f */
[----:B------:R-:W-:Y:S01]  /*1610*/  UMOV UR28, UR7 ;  /* 0x00000007001c7c82 */ /* 0x000fe20008000000 */
[----:B------:R-:W-:Y:S02]  /*1620*/  UMOV UR33, UR29 ;  /* 0x0000001d00217c82 */ /* 0x000fe40008000000 */
[----:B------:R-:W-:Y:S01]  /*1630*/  UIMAD UR6, UR37, 0x380, UR5 ;  /* 0x00000380250678a4 */ /* 0x000fe2000f8e0205 */
[----:B------:R-:W-:Y:S01]  /*1640*/  UMOV UR32, UR28 ;  /* 0x0000001c00207c82 */ /* 0x000fe20008000000 */
[----:B------:R-:W-:Y:S02]  /*1650*/  UMOV UR35, 0x40000040 ;  /* 0x4000004000237882 */ /* 0x000fe40000000000 */
[----:B------:R-:W-:Y:S02]  /*1660*/  UIADD3 UR34, UR6, 0x80, URZ ;  /* 0x0000008006227890 */ /* 0x000fe4000fffe03f */
[----:B------:R-:W-:-:S02]  /*1670*/  UIADD3 UR26, UR6, 0x100, URZ ;  /* 0x00000100061a7890 */ /* 0x000fc4000fffe03f */
[----:B------:R-:W-:Y:S01]  /*1680*/  UMOV UR30, UR6 ;  /* 0x00000006001e7c82 */ /* 0x000fe20008000000 */
[----:B------:R-:W-:Y:S01]  /*1690*/  UMOV UR24, UR28 ;  /* 0x0000001c00187c82 */ /* 0x000fe20008000000 */
[----:B------:R-:W-:Y:S01]  /*16a0*/  HGMMA.64x16x16.F32.BF16 R184, gdesc[UR28], RZ, !UPT, gsb0 ;  /* 0x002000001cb879f0 */ /* 0x000fe2000c0018ff */
[----:B------:R-:W-:Y:S01]  /*16b0*/  UMOV UR25, UR29 ;  /* 0x0000001d00197c82 */ /* 0x000fe20008000000 */
[----:B------:R-:W-:Y:S01]  /*16c0*/  UMOV UR27, 0x40000040 ;  /* 0x40000040001b7882 */ /* 0x000fe20000000000 */
[----:B------:R-:W-:Y:S01]  /*16d0*/  UIADD3 UR22, UR6, 0x180, URZ ;  /* 0x0000018006167890 */ /* 0x000fe2000fffe03f */
[----:B------:R-:W-:Y:S01]  /*16e0*/  UMOV UR20, UR28 ;  /* 0x0000001c00147c82 */ /* 0x000fe20008000000 */
        /* <DEDUP_REMOVED lines=14> */
[----:B------:R-:W-:-:S02]  /*17d0*/  WARPGROUP.DEPBAR.LE gsb0, 0x0 ;  /* 0x00008000000079c5 */ /* 0x000fc40000010000 */
[----:B------:R-:W-:-:S06]  /*17e0*/  WARPGROUP.ARRIVE ;  /* 0x00000000000079c5 */ /* 0x000fcc0000000000 */
[----:B------:R-:W-:Y:S03]  /*17f0*/  HGMMA.64x16x16.F32.BF16 R160, gdesc[UR32], RZ, !UPT, gsb0 ;  /* 0x0020000020a079f0 */ /* 0x000fe6000c0018ff */
[----:B------:R-:W-:Y:S02]  /*1800*/  WARPGROUP.DEPBAR.LE gsb0, 0x0 ;  /* 0x00008000000079c5 */ /* 0x000fe40000010000 */
[----:B------:R-:W-:-:S06]  /*1810*/  WARPGROUP.ARRIVE ;  /* 0x00000000000079c5 */ /* 0x000fcc0000000000 */
[----:B------:R-:W-:Y:S03]  /*1820*/  HGMMA.64x16x16.F32.BF16 R136, gdesc[UR24], RZ, !UPT, gsb0 ;  /* 0x00200000188879f0 */ /* 0x000fe6000c0018ff */
[----:B------:R-:W-:Y:S02]  /*1830*/  WARPGROUP.DEPBAR.LE gsb0, 0x0 ;  /* 0x00008000000079c5 */ /* 0x000fe40000010000 */
[----:B------:R-:W-:-:S06]  /*1840*/  WARPGROUP.ARRIVE ;  /* 0x00000000000079c5 */ /* 0x000fcc0000000000 */
[----:B------:R-:W-:Y:S03]  /*1850*/  HGMMA.64x16x16.F32.BF16 R112, gdesc[UR20], RZ, !UPT, gsb0 ;  /* 0x00200000147079f0 */ /* 0x000fe6000c0018ff */
[----:B------:R-:W-:Y:S02]  /*1860*/  WARPGROUP.DEPBAR.LE gsb0, 0x0 ;  /* 0x00008000000079c5 */ /* 0x000fe40000010000 */
[----:B------:R-:W-:-:S06]  /*1870*/  WARPGROUP.ARRIVE ;  /* 0x00000000000079c5 */ /* 0x000fcc0000000000 */
[----:B------:R-:W-:Y:S01]  /*1880*/  HGMMA.64x16x16.F32.BF16 R88, gdesc[UR8], RZ, !UPT, gsb0 ;  /* 0x00200000085879f0 */ /* 0x000fe2000c0018ff */
[----:B------:R-:W-:Y:S02]  /*1890*/  UIADD3 UR8, UR7, 0x400, URZ ;  /* 0x0000040007087890 */ /* 0x000fe4000fffe03f */
[----:B------:R-:W-:Y:S02]  /*18a0*/  WARPGROUP.DEPBAR.LE gsb0, 0x0 ;  /* 0x00008000000079c5 */ /* 0x000fe40000010000 */
[----:B------:R-:W-:-:S06]  /*18b0*/  WARPGROUP.ARRIVE ;  /* 0x00000000000079c5 */ /* 0x000fcc0000000000 */
[----:B------:R-:W-:Y:S03]  /*18c0*/  HGMMA.64x16x16.F32.BF16 R64, gdesc[UR12], RZ, !UPT, gsb0 ;  /* 0x002000000c4079f0 */ /* 0x000fe6000c0018ff */
[----:B------:R-:W-:Y:S02]  /*18d0*/  WARPGROUP.DEPBAR.LE gsb0, 0x0 ;  /* 0x00008000000079c5 */ /* 0x000fe40000010000 */
[----:B------:R-:W-:-:S06]  /*18e0*/  WARPGROUP.ARRIVE ;  /* 0x00000000000079c5 */ /* 0x000fcc0000000000 */
[----:B------:R-:W-:Y:S01]  /*18f0*/  HGMMA.64x16x16.F32.BF16 R40, gdesc[UR16], RZ, !UPT, gsb0 ;  /* 0x00200000102879f0 */ /* 0x000fe2000c0018ff */
[----:B------:R-:W-:Y:S01]  /*1900*/  UMOV UR16, UR8 ;  /* 0x0000000800107c82 */ /* 0x000fe20008000000 */
[----:B------:R-:W-:Y:S01]  /*1910*/  UMOV UR17, 0x40000040 ;  /* 0x4000004000117882 */ /* 0x000fe20000000000 */
[----:B------:R-:W-:Y:S01]  /*1920*/  UMOV UR12, UR16 ;  /* 0x00000010000c7c82 */ /* 0x000fe20008000000 */
        /* <DEDUP_REMOVED lines=11> */
[----:B------:R-:W-:-:S02]  /*19e0*/  WARPGROUP.DEPBAR.LE gsb0, 0x0 ;  /* 0x00008000000079c5 */ /* 0x000fc40000010000 */
[----:B------:R-:W-:-:S06]  /*19f0*/  WARPGROUP.ARRIVE ;  /* 0x00000000000079c5 */ /* 0x000fcc0000000000 */
[----:B------:R-:W-:Y:S03]  /*1a00*/  HGMMA.64x16x16.F32.BF16 R32, gdesc[UR16], RZ, !UPT, gsb0 ;  /* 0x00200000102079f0 */ /* 0x000fe6000c0018ff */
[----:B------:R-:W-:Y:S02]  /*1a10*/  WARPGROUP.DEPBAR.LE gsb0, 0x0 ;  /* 0x00008000000079c5 */ /* 0x000fe40000010000 */
[----:B------:R-:W-:-:S06]  /*1a20*/  WARPGROUP.ARRIVE ;  /* 0x00000000000079c5 */ /* 0x000fcc0000000000 */
[----:B------:R-:W-:Y:S01]  /*1a30*/  HGMMA.64x16x16.F32.BF16 R56, gdesc[UR12], RZ, !UPT, gsb0 ;  /* 0x002000000c3879f0 */ /* 0x000fe2000c0018ff */
[----:B------:R-:W-:Y:S01]  /*1a40*/  UIADD3 UR12, UR7, 0x2, URZ ;  /* 0x00000002070c7890 */ /* 0x000fe2000fffe03f */
[----:B------:R-:W-:Y:S01]  /*1a50*/  UMOV UR13, 0x40000040 ;  /* 0x40000040000d7882 */ /* 0x000fe20000000000 */
        /* <DEDUP_REMOVED lines=13> */
[----:B------:R-:W-:Y:S01]  /*1b30*/  UMOV UR32, UR12 ;  /* 0x0000000c00207c82 */ /* 0x000fe20008000000 */
[----:B------:R-:W-:Y:S01]  /*1b40*/  UMOV UR33, UR13 ;  /* 0x0000000d00217c82 */ /* 0x000fe20008000000 */
        /* <DEDUP_REMOVED lines=15> */
[----:B------:R-:W-:Y:S01]  /*1c40*/  HGMMA.64x16x16.F32.BF16 R168, gdesc[UR28], RZ, !UPT, gsb0 ;  /* 0x002000001ca879f0 */ /* 0x000fe2000c0018ff */
[----:B------:R-:W-:Y:S01]  /*1c50*/  UMOV UR30, UR34 ;  /* 0x00000022001e7c82 */ /* 0x000fe20008000000 */
[----:B------:R-:W-:Y:S01]  /*1c60*/  UMOV UR31, UR35 ;  /* 0x00000023001f7c82 */ /* 0x000fe20008000000 */
[----:B------:R-:W-:Y:S01]  /*1c70*/  UIADD3 UR34, UR6, 0x302, URZ ;  /* 0x0000030206227890 */ /* 0x000fe2000fffe03f */
[----:B------:R-:W-:Y:S01]  /*1c80*/  UMOV UR35, 0x40000040 ;  /* 0x4000004000237882 */ /* 0x000fe20000000000 */
[----:B------:R-:W-:Y:S02]  /*1c90*/  WARPGROUP.DEPBAR.LE gsb0, 0x0 ;  /* 0x00008000000079c5 */ /* 0x000fe40000010000 */
        /* <DEDUP_REMOVED lines=9> */
[----:B------:R-:W-:Y:S01]  /*1d30*/  UIADD3 UR26, UR6, 0x102, URZ ;  /* 0x00000102061a7890 */ /* 0x000fe2000fffe03f */
[----:B------:R-:W-:Y:S01]  /*1d40*/  UMOV UR24, UR12 ;  /* 0x0000000c00187c82 */ /* 0x000fe20008000000 */
[----:B------:R-:W-:Y:S01]  /*1d50*/  UMOV UR25, UR13 ;  /* 0x0000000d00197c82 */ /* 0x000fe20008000000 */
        /* <DEDUP_REMOVED lines=31> */
[----:B------:R-:W-:Y:S03]  /*1f50*/  HGMMA.64x16x16.F32.BF16 R184, gdesc[UR12], R184, gsb0 ;  /* 0x002000000cb879f0 */ /* 0x000fe600080018b8 */
        /* <DEDUP_REMOVED lines=8> */
[----:B------:R-:W-:Y:S01]  /*1fe0*/  HGMMA.64x16x16.F32.BF16 R112, gdesc[UR8], R112, gsb0 ;  /* 0x00200000087079f0 */ /* 0x000fe20008001870 */
[----:B------:R-:W-:Y:S02]  /*1ff0*/  UIADD3 UR8, UR7, 0x402, URZ ;  /* 0x0000040207087890 */ /* 0x000fe4000fffe03f */
        /* <DEDUP_REMOVED lines=25> */
[----:B------:R-:W-:Y:S03]  /*2190*/  HGMMA.64x16x16.F32.BF16 R32, gdesc[UR32], R32, gsb0 ;  /* 0x00200000202079f0 */ /* 0x000fe60008001820 */
[----:B------:R-:W-:Y:S02]  /*21a0*/  WARPGROUP.DEPBAR.LE gsb0, 0x0 ;  /* 0x00008000000079c5 */ /* 0x000fe40000010000 */
[----:B------:R-:W-:-:S06]  /*21b0*/  WARPGROUP.ARRIVE ;  /* 0x00000000000079c5 */ /* 0x000fcc0000000000 */
[----:B------:R-:W-:Y:S01]  /*21c0*/  HGMMA.64x16x16.F32.BF16 R56, gdesc[UR16], R56, gsb0 ;  /* 0x00200000103879f0 */ /* 0x000fe20008001838 */
[----:B------:R-:W-:Y:S01]  /*21d0*/  UIADD3 UR16, UR7, 0x4, URZ ;  /* 0x0000000407107890 */ /* 0x000fe2000fffe03f */
[----:B------:R-:W-:Y:S01]  /*21e0*/  UMOV UR17, 0x40000040 ;  /* 0x4000004000117882 */ /* 0x000fe20000000000 */
        /* <DEDUP_REMOVED lines=30> */
[----:B------:R-:W-:Y:S01]  /*23d0*/  HGMMA.64x16x16.F32.BF16 R168, gdesc[UR12], R168, gsb0 ;  /* 0x002000000ca879f0 */ /* 0x000fe200080018a8 */
[----:B------:R-:W-:Y:S01]  /*23e0*/  UMOV UR14, UR18 ;  /* 0x00000012000e7c82 */ /* 0x000fe20008000000 */
[----:B------:R-:W-:Y:S01]  /*23f0*/  UMOV UR15, UR19 ;  /* 0x00000013000f7c82 */ /* 0x000fe20008000000 */
[----:B------:R-:W-:Y:S01]  /*2400*/  UIADD3 UR18, UR6, 0x4, URZ ;  /* 0x0000000406127890 */ /* 0x000fe2000fffe03f */
[----:B------:R-:W-:Y:S01]  /*2410*/  UMOV UR19, 0x40000040 ;  /* 0x4000004000137882 */ /* 0x000fe20000000000 */
[----:B------:R-:W-:Y:S02]  /*2420*/  WARPGROUP.DEPBAR.LE gsb0, 0x0 ;  /* 0x00008000000079c5 */ /* 0x000fe40000010000 */
[----:B------:R-:W-:-:S06]  /*2430*/  WARPGROUP.ARRIVE ;  /* 0x00000000000079c5 */ /* 0x000fcc0000000000 */
[----:B------:R-:W-:Y:S01]  /*2440*/  HGMMA.64x16x16.F32.BF16 R144, gdesc[UR20], R144, gsb0 ;  /* 0x00200000149079f0 */ /* 0x000fe20008001890 */
[----:B------:R-:W-:Y:S01]  /*2450*/  UIADD3 UR22, UR6, 0x84, URZ ;  /* 0x0000008406167890 */ /* 0x000fe2000fffe03f */
[----:B------:R-:W-:Y:S01]  /*2460*/  UMOV UR20, UR16 ;  /* 0x0000001000147c82 */ /* 0x000fe20008000000 */
[----:B------:R-:W-:Y:S01]  /*2470*/  UMOV UR21, UR17 ;  /* 0x0000001100157c82 */ /* 0x000fe20008000000 */
        /* <DEDUP_REMOVED lines=157> */
[----:B------:R-:W-:Y:S02]  /*2e50*/  UIADD3 UR6, UR7, 0x406, URZ ;  /* 0x0000040607067890 */ /* 0x000fe4000fffe03f */
[----:B------:R-:W-:Y:S01]  /*2e60*/  UIADD3 UR7, UR7, 0x806, URZ ;  /* 0x0000080607077890 */ /* 0x000fe2000fffe03f */
        /* <DEDUP_REMOVED lines=92> */
[----:B------:R-:W-:Y:S05]  /*3430*/  @!P1 BRA `(.L_x_22) ;  /* 0x00000020004c9947 */ /* 0x000fea0003800000 */
[----:B------:R-:W-:Y:S01]  /*3440*/  UIADD3 UR6, UR37, 0x1, URZ ;  /* 0x0000000125067890 */ /* 0x000fe2000fffe03f */
[----:B------:R-:W-:Y:S01]  /*3450*/  IMAD.MOV.U32 R3, RZ, RZ, R0 ;  /* 0x000000ffff037224 */ /* 0x000fe200078e0000 */
[----:B--2---:R-:W-:Y:S02]  /*3460*/  MOV R4, UR37 ;  /* 0x0000002500047c02 */ /* 0x004fe40008000f00 */
[----:B------:R-:W-:-:S04]  /*3470*/  UISETP.NE.AND UP0, UPT, UR6, 0x3, UPT ;  /* 0x000000030600788c */ /* 0x000fc8000bf05270 */
[----:B------:R-:W-:Y:S02]  /*3480*/  USEL UR7, URZ, 0x1, UP0 ;  /* 0x000000013f077887 */ /* 0x000fe40008000000 */
[----:B------:R-:W-:Y:S02]  /*3490*/  USEL UR6, UR6, URZ, UP0 ;  /* 0x0000003f06067287 */ /* 0x000fe40008000000 */
[----:B------:R-:W-:-:S06]  /*34a0*/  ULOP3.LUT UR7, UR36, UR7, URZ, 0x3c, !UPT ;  /* 0x0000000724077292 */ /* 0x000fcc000f8e3c3f */
[----:B------:R-:W-:-:S07]  /*34b0*/  IMAD.U32 R7, RZ, RZ, UR7 ;  /* 0x00000007ff077e24 */ /* 0x000fce000f8e00ff */
.L_x_29:
[----:B------:R-:W-:Y:S05]  /*34c0*/  @!P0 BRA `(.L_x_23) ;  /* 0x0000000000048947 */ /* 0x000fea0003800000 */
[----:B------:R-:W-:Y:S01]  /*34d0*/  BPT.TRAP 0x1 ;  /* 0x000000040000795c */ /* 0x000fe20000300000 */
.L_x_23:
[----:B------:R-:W-:Y:S01]  /*34e0*/  ULEA UR7, UR6, UR39, 0x3 ;  /* 0x0000002706077291 */ /* 0x000fe2000f8e183f */
[----:B------:R-:W-:-:S08]  /*34f0*/  SHF.L.U32 R5, R7, 0x1f, RZ ;  /* 0x0000001f07057819 */ /* 0x000fd000000006ff */
[----:B------:R0:W2:Y:S01]  /*3500*/  SYNCS.PHASECHK.TRANS64.TRYWAIT P1, [UR7], R5 ;  /* 0x00000005ff0075a7 */ /* 0x0000a20008020147 */
[----:B------:R-:W-:Y:S05]  /*3510*/  @!P0 BRA `(.L_x_24) ;  /* 0x0000000000048947 */ /* 0x000fea0003800000 */
[----:B------:R-:W-:Y:S01]  /*3520*/  BPT.TRAP 0x1 ;  /* 0x000000040000795c */ /* 0x000fe20000300000 */
.L_x_24:
[----:B--2---:R-:W-:Y:S05]  /*3530*/  @P1 BRA `(.L_x_25) ;  /* 0x0000000000081947 */ /* 0x004fea0003800000 */
[----:B------:R-:W2:Y:S02]  /*3540*/  SYNCS.PHASECHK.TRANS64.TRYWAIT P1, [UR7], R5 ;  /* 0x00000005ff0075a7 */ /* 0x000ea40008020147 */
[----:B--2---:R-:W-:Y:S05]  /*3550*/  @!P1 BRA `(.L_x_26) ;  /* 0x000000ec008c9947 */ /* 0x004fea0003800000 */
.L_x_25:
[----:B------:R-:W-:Y:S01]  /*3560*/  UIMAD UR7, UR6, 0xc00, UR4 ;  /* 0x00000c00060778a4 */ /* 0x000fe2000f8e0204 */
[----:B------:R-:W-:Y:S01]  /*3570*/  WARPGROUP.ARRIVE ;  /* 0x00000000000079c5 */ /* 0x000fe20000000000 */
[----:B------:R-:W-:Y:S01]  /*3580*/  UIMAD UR42, UR6, 0x380, UR5 ;  /* 0x00000380062a78a4 */ /* 0x000fe2000f8e0205 */
[----:B------:R-:W-:Y:S01]  /*3590*/  UMOV UR29, 0x40000040 ;  /* 0x40000040001d7882 */ /* 0x000fe20000000000 */
[----:B------:R-:W-:Y:S02]  /*35a0*/  UMOV UR31, 0x40000040 ;  /* 0x40000040001f7882 */ /* 0x000fe40000000000 */
[----:B------:R-:W-:Y:S01]  /*35b0*/  UIADD3 UR26, UR42, 0x80, URZ ;  /* 0x000000802a1a7890 */ /* 0x000fe2000fffe03f */
[----:B------:R-:W-:Y:S02]  /*35c0*/  UMOV UR28, UR7 ;  /* 0x00000007001c7c82 */ /* 0x000fe40008000000 */
[----:B------:R-:W-:Y:S01]  /*35d0*/  UMOV UR30, UR42 ;  /* 0x0000002a001e7c82 */ /* 0x000fe20008000000 */
[----:B------:R-:W-:Y:S01]  /*35e0*/  UMOV UR24, UR28 ;  /* 0x0000001c00187c82 */ /* 0x000fe20008000000 */
[----:B------:R-:W-:Y:S01]  /*35f0*/  HGMMA.64x16x16.F32.BF16 R184, gdesc[UR28], R184, gsb0 ;  /* 0x002000001cb879f0 */ /* 0x000fe200080018b8 */
        /* <DEDUP_REMOVED lines=126> */
[----:B------:R-:W-:Y:S01]  /*3de0*/  UMOV UR28, UR16 ;  /* 0x00000010001c7c82 */ /* 0x000fe20008000000 */
[----:B------:R-:W-:Y:S01]  /*3df0*/  UMOV UR29, 0x40000040 ;  /* 0x40000040001d7882 */ /* 0x000fe20000000000 */
        /* <DEDUP_REMOVED lines=276> */
[----:B------:R-:W-:Y:S01]  /*4f40*/  UIADD3 UR7, UR7, 0x806, URZ ;  /* 0x0000080607077890 */ /* 0x000fe2000fffe03f */
        /* <DEDUP_REMOVED lines=78> */
[----:B------:R-:W-:Y:S01]  /*5430*/  BPT.TRAP 0x1 ;  /* 0x000000040000795c */ /* 0x000fe20000300000 */
.L_x_27:
[----:B------:R-:W-:-:S13]  /*5440*/  ISETP.NE.AND P1, PT, R2, RZ, PT ;  /* 0x000000ff0200720c */ /* 0x000fda0003f25270 */
[----:B0-2---:R-:W-:-:S05]  /*5450*/  @P1 LEA R5, R4, UR39, 0x3 ;  /* 0x0000002704051c11 */ /* 0x005fca000f8e18ff */
[----:B------:R-:W-:-:S05]  /*5460*/  @P1 VIADD R5, R5, 0x18 ;  /* 0x0000001805051836 */ /* 0x000fca0000000000 */
[----:B------:R-:W-:-:S04]  /*5470*/  @P1 PRMT R5, R16, 0x654, R5 ;  /* 0x0000065410051816 */ /* 0x000fc80000000005 */
[----:B------:R0:W-:Y:S01]  /*5480*/  @P1 SYNCS.ARRIVE.TRANS64.RED.A1T0 RZ, [R5+URZ], RZ ;  /* 0x000000ff05ff19a7 */ /* 0x0001e2000810043f */
[----:B------:R-:W-:-:S13]  /*5490*/  ISETP.GT.U32.AND P1, PT, R18, 0x1, PT ;  /* 0x000000011200780c */ /* 0x000fda0003f24070 */
[----:B0-----:R-:W-:Y:S05]  /*54a0*/  @P1 BRA `(.L_x_28) ;  /* 0x0000000000041947 */ /* 0x001fea0003800000 */
[----:B------:R-:W-:Y:S01]  /*54b0*/  BPT.TRAP 0x1 ;  /* 0x000000040000795c */ /* 0x000fe20000300000 */
.L_x_28:
[----:B------:R-:W-:Y:S01]  /*54c0*/  UIADD3 UR6, UR6, 0x1, URZ ;  /* 0x0000000106067890 */ /* 0x000fe2000fffe03f */
[C---:B------:R-:W-:Y:S01]  /*54d0*/  ISETP.GT.AND P2, PT, R3.reuse, 0x1, PT ;  /* 0x000000010300780c */ /* 0x040fe20003f44270 */
[----:B------:R-:W-:Y:S02]  /*54e0*/  VIADD R4, R4, 0x1 ;  /* 0x0000000104047836 */ /* 0x000fe40000000000 */
[----:B------:R-:W-:Y:S01]  /*54f0*/  UISETP.NE.AND UP0, UPT, UR6, 0x3, UPT ;  /* 0x000000030600788c */ /* 0x000fe2000bf05270 */
[----:B------:R-:W-:Y:S02]  /*5500*/  VIADD R3, R3, 0xffffffff ;  /* 0xffffffff03037836 */ /* 0x000fe40000000000 */
[C---:B------:R-:W-:Y:S01]  /*5510*/  ISETP.NE.AND P1, PT, R4.reuse, 0x3, PT ;  /* 0x000000030400780c */ /* 0x040fe20003f25270 */
[----:B------:R-:W-:Y:S02]  /*5520*/  USEL UR7, URZ, 0x1, UP0 ;  /* 0x000000013f077887 */ /* 0x000fe40008000000 */
[----:B------:R-:W-:Y:S01]  /*5530*/  USEL UR6, UR6, URZ, UP0 ;  /* 0x0000003f06067287 */ /* 0x000fe20008000000 */
[----:B------:R-:W-:-:S03]  /*5540*/  SEL R4, R4, RZ, P1 ;  /* 0x000000ff04047207 */ /* 0x000fc60000800000 */
[----:B------:R-:W-:Y:S01]  /*5550*/  LOP3.LUT R7, R7, UR7, RZ, 0x3c, !PT ;  /* 0x0000000707077c12 */ /* 0x000fe2000f8e3cff */
[----:B------:R-:W-:Y:S07]  /*5560*/  @P2 BRA `(.L_x_29) ;  /* 0xffffffdc00d42947 */ /* 0x000fee000383ffff */
.L_x_22:
[----:B------:R-:W0:Y:S02]  /*5570*/  LDC R3, c[0x0][0x28c] ;  /* 0x0000a300ff037b82 */ /* 0x000e240000000800 */
[----:B0-----:R-:W-:-:S13]  /*5580*/  ISETP.GE.AND P1, PT, R3, 0x1, PT ;  /* 0x000000010300780c */ /* 0x001fda0003f26270 */
[----:B------:R-:W-:Y:S05]  /*5590*/  @!P1 BRA `(.L_x_30) ;  /* 0x0000000000389947 */ /* 0x000fea0003800000 */
[----:B------:R-:W-:Y:S05]  /*55a0*/  @!P0 BRA `(.L_x_31) ;  /* 0x0000000000048947 */ /* 0x000fea0003800000 */
[----:B------:R-:W-:Y:S01]  /*55b0*/  BPT.TRAP 0x1 ;  /* 0x000000040000795c */ /* 0x000fe20000300000 */
.L_x_31:
[----:B------:R-:W-:-:S13]  /*55c0*/  ISETP.NE.AND P0, PT, R2, RZ, PT ;  /* 0x000000ff0200720c */ /* 0x000fda0003f05270 */
[----:B------:R-:W-:-:S04]  /*55d0*/  @P0 VIADD R0, R0, UR37 ;  /* 0x0000002500000c36 */ /* 0x000fc80008000000 */
[----:B--2---:R-:W-:-:S05]  /*55e0*/  @P0 IMAD.WIDE.U32 R4, R0, -0x55555555, RZ ;  /* 0xaaaaaaab00040825 */ /* 0x004fca00078e00ff */
[----:B------:R-:W-:-:S05]  /*55f0*/  @P0 SHF.R.U32.HI R5, RZ, 0x1, R5 ;  /* 0x00000001ff050819 */ /* 0x000fca0000011605 */
[----:B------:R-:W-:-:S05]  /*5600*/  @P0 IMAD R0, R5, -0x3, R0 ;  /* 0xfffffffd05000824 */ /* 0x000fca00078e0200 */
[----:B------:R-:W-:-:S05]  /*5610*/  @P0 LEA R0, R0, UR39, 0x3 ;  /* 0x0000002700000c11 */ /* 0x000fca000f8e18ff */
[----:B------:R-:W-:-:S05]  /*5620*/  @P0 VIADD R3, R0, 0x18 ;  /* 0x0000001800030836 */ /* 0x000fca0000000000 */
[----:B------:R-:W-:-:S04]  /*5630*/  @P0 PRMT R3, R16, 0x654, R3 ;  /* 0x0000065410030816 */ /* 0x000fc80000000003 */
[----:B------:R0:W-:Y:S01]  /*5640*/  @P0 SYNCS.ARRIVE.TRANS64.RED.A1T0 RZ, [R3+URZ], RZ ;  /* 0x000000ff03ff09a7 */ /* 0x0001e2000810043f */
[----:B------:R-:W-:-:S13]  /*5650*/  ISETP.GT.U32.AND P0, PT, R18, 0x1, PT ;  /* 0x000000011200780c */ /* 0x000fda0003f04070 */
[----:B0-----:R-:W-:Y:S05]  /*5660*/  @P0 BRA `(.L_x_30) ;  /* 0x0000000000040947 */ /* 0x001fea0003800000 */
[----:B------:R-:W-:Y:S01]  /*5670*/  BPT.TRAP 0x1 ;  /* 0x000000040000795c */ /* 0x000fe20000300000 */
.L_x_30:
[----:B------:R-:W3:Y:S01]  /*5680*/  LDL.LU R7, [R1] ;  /* 0x0000000001077983 */ /* 0x000ee20000300800 */
[----:B------:R-:W0:Y:S01]  /*5690*/  LDC R6, c[0x0][0x288] ;  /* 0x0000a200ff067b82 */ /* 0x000e220000000800 */
[----:B------:R-:W4:Y:S01]  /*56a0*/  S2R R11, SR_TID.X ;  /* 0x00000000000b7919 */ /* 0x000f220000002100 */
[----:B------:R-:W-:Y:S01]  /*56b0*/  UIADD3 UR37, UR38, UR37, URZ ;  /* 0x0000002526257290 */ /* 0x000fe2000fffe03f */
[----:B------:R-:W-:Y:S01]  /*56c0*/  ULDC UR7, c[0x0][0x284] ;  /* 0x0000a10000077ab9 */ /* 0x000fe20000000800 */
[----:B------:R-:W3:Y:S02]  /*56d0*/  LDL.LU R10, [R1+0x4] ;  /* 0x00000400010a7983 */ /* 0x000ee40000300800 */
[----:B------:R-:W-:Y:S01]  /*56e0*/  UISETP.GT.U32.AND UP0, UPT, UR37, 0x2, UPT ;  /* 0x000000022500788c */ /* 0x000fe2000bf04070 */
[----:B------:R-:W-:Y:S01]  /*56f0*/  SHF.R.S32.HI R15, RZ, 0x1f, R17 ;  /* 0x0000001fff0f7819 */ /* 0x000fe20000011411 */
[----:B------:R-:W-:Y:S01]  /*5700*/  UISETP.GE.U32.AND UP1, UPT, UR38, 0x3, UPT ;  /* 0x000000032600788c */ /* 0x000fe2000bf26070 */
[----:B------:R-:W-:Y:S01]  /*5710*/  IMAD.MOV.U32 R218, RZ, RZ, -0x1 ;  /* 0xffffffffffda7424 */ /* 0x000fe200078e00ff */
[----:B------:R-:W-:-:S02]  /*5720*/  UISETP.LT.U32.AND UP0, UPT, UR38, 0x3, UP0 ;  /* 0x000000032600788c */ /* 0x000fc40008701070 */
[----:B------:R-:W-:Y:S02]  /*5730*/  UIMAD.WIDE.U32 UR4, UR37, -0x55555555, URZ ;  /* 0xaaaaaaab250478a5 */ /* 0x000fe4000f8e003f */
[----:B------:R-:W-:Y:S01]  /*5740*/  USEL UR6, URZ, 0x1, !UP0 ;  /* 0x000000013f067887 */ /* 0x000fe2000c000000 */
[----:B------:R-:W-:Y:S01]  /*5750*/  ULDC.64 UR8, c[0x0][0x5d0] ;  /* 0x0001740000087ab9 */ /* 0x000fe20000000a00 */
[----:B------:R-:W-:Y:S02]  /*5760*/  USHF.R.U32.HI UR4, URZ, 0x1, UR5 ;  /* 0x000000013f047899 */ /* 0x000fe40008011605 */
[----:B------:R-:W-:Y:S02]  /*5770*/  ULOP3.LUT UR36, UR36, UR6, URZ, 0x3c, !UPT ;  /* 0x0000000624247292 */ /* 0x000fe4000f8e3c3f */
[----:B------:R-:W-:Y:S02]  /*5780*/  UIMAD UR37, UR4, -0x3, UR37 ;  /* 0xfffffffd042578a4 */ /* 0x000fe4000f8e0225 */
[----:B------:R-:W-:Y:S01]  /*5790*/  @UP1 ULOP3.LUT UR36, UR36, 0x1, UR4, 0x78, !UPT ;  /* 0x0000000124241892 */ /* 0x000fe2000f8e7804 */
[--C-:B----4-:R-:W-:Y:S01]  /*57a0*/  SHF.R.U32.HI R0, RZ, 0x2, R11.reuse ;  /* 0x00000002ff007819 */ /* 0x110fe2000001160b */
[----:B------:R-:W-:Y:S01]  /*57b0*/  IMAD.SHL.U32 R204, R11, 0x2, RZ ;  /* 0x000000020bcc7824 */ /* 0x000fe200078e00ff */
[----:B--2---:R-:W-:-:S02]  /*57c0*/  SHF.R.U32.HI R5, RZ, 0x7, R11 ;  /* 0x00000007ff057819 */ /* 0x004fc4000001160b */
[----:B------:R-:W-:Y:S02]  /*57d0*/  LOP3.LUT R3, R0, 0x7, RZ, 0xc0, !PT ;  /* 0x0000000700037812 */ /* 0x000fe400078ec0ff */
[----:B------:R-:W-:Y:S02]  /*57e0*/  LOP3.LUT R0, R5, 0x1, RZ, 0xc0, !PT ;  /* 0x0000000105007812 */ /* 0x000fe400078ec0ff */
[C---:B------:R-:W-:Y:S02]  /*57f0*/  LOP3.LUT R5, R11.reuse, 0x3, RZ, 0xc0, !PT ;  /* 0x000000030b057812 */ /* 0x040fe400078ec0ff */
[----:B------:R-:W-:Y:S02]  /*5800*/  LOP3.LUT R4, R11, 0x60, RZ, 0xc0, !PT ;  /* 0x000000600b047812 */ /* 0x000fe400078ec0ff */
[----:B------:R-:W-:Y:S01]  /*5810*/  SHF.L.U32 R8, R0, 0x6, RZ ;  /* 0x0000000600087819 */ /* 0x000fe200000006ff */
[----:B0-----:R-:W-:Y:S01]  /*5820*/  IMAD R12, R5, -0x2, R6 ;  /* 0xfffffffe050c7824 */ /* 0x001fe200078e0206 */
[----:B------:R-:W-:-:S04]  /*5830*/  SHF.R.U32.HI R4, RZ, 0x1, R4 ;  /* 0x00000001ff047819 */ /* 0x000fc80000011604 */
[--C-:B------:R-:W-:Y:S02]  /*5840*/  IADD3 R9, RZ, -R4, -R3.reuse ;  /* 0x80000004ff097210 */ /* 0x100fe40007ffe803 */
[----:B------:R-:W-:-:S03]  /*5850*/  LOP3.LUT R3, R8, 0x40, R3, 0xe2, !PT ;  /* 0x0000004008037812 */ /* 0x000fc600078ee203 */
[----:B------:R-:W-:Y:S02]  /*5860*/  IMAD R0, R0, -0x40, R9 ;  /* 0xffffffc000007824 */ /* 0x000fe400078e0209 */
[----:B---3--:R-:W-:-:S05]  /*5870*/  IMAD R7, R7, 0x70, RZ ;  /* 0x0000007007077824 */ /* 0x008fca00078e02ff */
[----:B------:R-:W-:Y:S01]  /*5880*/  ISETP.GE.AND P0, PT, R7, R6, PT ;  /* 0x000000060700720c */ /* 0x000fe20003f06270 */
[----:B------:R-:W-:Y:S01]  /*5890*/  IMAD R6, R15, UR8, RZ ;  /* 0x000000080f067c24 */ /* 0x000fe2000f8e02ff */
[----:B------:R-:W-:Y:S01]  /*58a0*/  LOP3.LUT R204, R7, 0x6, R204, 0xf8, !PT ;  /* 0x0000000607cc7812 */ /* 0x000fe200078ef8cc */
[C---:B------:R-:W-:Y:S02]  /*58b0*/  IMAD R5, R10.reuse, 0x180, RZ ;  /* 0x000001800a057824 */ /* 0x040fe400078e02ff */
[----:B------:R-:W-:Y:S01]  /*58c0*/  IMAD.WIDE R10, R10, 0x180, RZ ;  /* 0x000001800a0a7825 */ /* 0x000fe200078e02ff */
[----:B------:R-:W-:Y:S02]  /*58d0*/  SHF.R.S32.HI R205, RZ, 0x1f, R204 ;  /* 0x0000001fffcd7819 */ /* 0x000fe400000114cc */
[----:B------:R-:W-:Y:S01]  /*58e0*/  ISETP.GE.OR P0, PT, R5, UR7, P0 ;  /* 0x0000000705007c0c */ /* 0x000fe20008706670 */
[----:B------:R-:W-:Y:S01]  /*58f0*/  IMAD R13, R17, UR9, R6 ;  /* 0x00000009110d7c24 */ /* 0x000fe2000f8e0206 */
[----:B------:R-:W-:Y:S01]  /*5900*/  IADD3 R5, -R5, UR7, R0 ;  /* 0x0000000705057c10 */ /* 0x000fe2000fffe100 */
[----:B------:R-:W-:Y:S01]  /*5910*/  IMAD.WIDE.U32 R8, R17, UR8, R204 ;  /* 0x0000000811087c25 */ /* 0x000fe2000f8e00cc */
[----:B------:R-:W-:-:S03]  /*5920*/  LOP3.LUT R6, R10, R3, R4, 0xfe, !PT ;  /* 0x000000030a067212 */ /* 0x000fc600078efe04 */
[----:B------:R-:W-:Y:S02]  /*5930*/  IMAD.IADD R9, R9, 0x1, R13 ;  /* 0x0000000109097824 */ /* 0x000fe400078e020d */
[----:B------:R-:W-:-:S04]  /*5940*/  IMAD.IADD R4, R12, 0x1, -R7 ;  /* 0x000000010c047824 */ /* 0x000fc800078e0a07 */
[----:B------:R-:W-:Y:S05]  /*5950*/  @P0 BRA `(.L_x_32) ;  /* 0x000000ac00540947 */ /* 0x000fea0003800000 */
[----:B------:R-:W0:Y:S01]  /*5960*/  LDC.64 R202, c[0x0][0x5c8] ;  /* 0x00017200ffca7b82 */ /* 0x000e220000000a00 */
[----:B-----5:R-:W-:Y:S01]  /*5970*/  FSETP.NEU.AND P1, PT, R23, RZ, PT ;  /* 0x000000ff1700720b */ /* 0x020fe20003f2d000 */
[----:B------:R-:W-:Y:S01]  /*5980*/  BSSY B0, `(.L_x_32) ;  /* 0x0000ad2000007945 */ /* 0x000fe20003800000 */
[----:B------:R-:W-:-:S04]  /*5990*/  ISETP.GT.AND P4, PT, R5, RZ, PT ;  /* 0x000000ff0500720c */ /* 0x000fc80003f84270 */
[----:B------:R-:W-:Y:S01]  /*59a0*/  ISETP.GT.AND P0, PT, R4, RZ, P4 ;  /* 0x000000ff0400720c */ /* 0x000fe20002704270 */
[-C--:B0-----:R-:W-:Y:S02]  /*59b0*/  IMAD R0, R11, R202.reuse, RZ ;  /* 0x000000ca0b007224 */ /* 0x081fe400078e02ff */
[----:B------:R-:W-:-:S04]  /*59c0*/  IMAD.WIDE.U32 R8, R6, R202, R8 ;  /* 0x000000ca06087225 */ /* 0x000fc800078e0008 */
[----:B------:R-:W-:-:S04]  /*59d0*/  IMAD R3, R6, R203, R0 ;  /* 0x000000cb06037224 */ /* 0x000fc800078e0200 */
[----:B-1----:R-:W-:Y:S01]  /*59e0*/  IMAD.IADD R193, R9, 0x1, R3 ;  /* 0x0000000109c17824 */ /* 0x002fe200078e0203 */
[----:B------:R-:W-:Y:S06]  /*59f0*/  @!P1 BRA `(.L_x_33) ;  /* 0x0000007800a89947 */ /* 0x000fec0003800000 */
[----:B------:R-:W0:Y:S01]  /*5a00*/  LDC.64 R200, c[0x0][0x5b8] ;  /* 0x00016e00ffc87b82 */ /* 0x000e220000000a00 */
[----:B------:R-:W-:-:S07]  /*5a10*/  ULDC.64 UR4, c[0x0][0x5c0] ;  /* 0x0001700000047ab9 */ /* 0x000fce0000000a00 */
[----:B------:R-:W1:Y:S08]  /*5a20*/  LDC.64 R198, c[0x0][0x5b0] ;  /* 0x00016c00ffc67b82 */ /* 0x000e700000000a00 */
[----:B------:R-:W2:Y:S01]  /*5a30*/  LDC.64 R196, c[0x0][0x5a8] ;  /* 0x00016a00ffc47b82 */ /* 0x000ea20000000a00 */
[-C--:B0-----:R-:W-:Y:S02]  /*5a40*/  IMAD R0, R15, R200.reuse, RZ ;  /* 0x000000c80f007224 */ /* 0x081fe400078e02ff */
[----:B------:R-:W-:-:S04]  /*5a50*/  IMAD.WIDE.U32 R194, R17, R200, R204 ;  /* 0x000000c811c27225 */ /* 0x000fc800078e00cc */
[----:B------:R-:W-:Y:S01]  /*5a60*/  IMAD R3, R17, R201, R0 ;  /* 0x000000c911037224 */ /* 0x000fe200078e0200 */
[----:B------:R-:W-:Y:S01]  /*5a70*/  MOV R20, R194 ;  /* 0x000000c200147202 */ /* 0x000fe20000000f00 */
[-C--:B-1----:R-:W-:Y:S02]  /*5a80*/  IMAD R0, R11, R198.reuse, RZ ;  /* 0x000000c60b007224 */ /* 0x082fe400078e02ff */
[----:B------:R-:W-:Y:S02]  /*5a90*/  IMAD.IADD R21, R195, 0x1, R3 ;  /* 0x00000001c3157824 */ /* 0x000fe400078e0203 */
[C---:B------:R-:W-:Y:S02]  /*5aa0*/  IMAD R0, R6.reuse, R199, R0 ;  /* 0x000000c706007224 */ /* 0x040fe400078e0200 */
[----:B------:R-:W-:-:S04]  /*5ab0*/  IMAD.WIDE.U32 R10, R6, R198, R20 ;  /* 0x000000c6060a7225 */ /* 0x000fc800078e0014 */
[----:B------:R-:W-:Y:S01]  /*5ac0*/  IMAD.IADD R7, R11, 0x1, R0 ;  /* 0x000000010b077824 */ /* 0x000fe200078e0200 */
[----:B--2---:R-:W-:-:S04]  /*5ad0*/  LEA R12, P1, R10, R196, 0x1 ;  /* 0x000000c40a0c7211 */ /* 0x004fc800078208ff */
[----:B------:R-:W-:-:S05]  /*5ae0*/  LEA.HI.X R13, R10, R197, R7, 0x1, P1 ;  /* 0x000000c50a0d7211 */ /* 0x000fca00008f0c07 */
[----:B------:R0:W2:Y:S01]  /*5af0*/  @P0 LDG.E.LTC128B.U16 R7, desc[UR40][R12.64] ;  /* 0x000000280c070981 */ /* 0x0000a2000c1e1520 */
[----:B------:R-:W-:Y:S01]  /*5b00*/  IMAD.WIDE.U32 R10, R6, R198, R204 ;  /* 0x000000c6060a7225 */ /* 0x000fe200078e00cc */
[----:B------:R-:W-:Y:S03]  /*5b10*/  BSSY B1, `(.L_x_34) ;  /* 0x0000012000017945 */ /* 0x000fe60003800000 */
[----:B------:R-:W-:Y:S02]  /*5b20*/  IMAD.IADD R11, R0, 0x1, R11 ;  /* 0x00000001000b7824 */ /* 0x000fe400078e020b */
[----:B------:R-:W-:-:S03]  /*5b30*/  IMAD.WIDE.U32 R10, R17, R200, R10 ;  /* 0x000000c8110a7225 */ /* 0x000fc600078e000a */
[----:B0-----:R-:W-:Y:S01]  /*5b40*/  LEA R12, P2, R10, R196, 0x1 ;  /* 0x000000c40a0c7211 */ /* 0x001fe200078408ff */
[----:B--2---:R-:W-:-:S04]  /*5b50*/  IMAD.U32 R14, R7, 0x10000, RZ ;  /* 0x00010000070e7824 */ /* 0x004fc800078e00ff */
[----:B------:R-:W-:Y:S01]  /*5b60*/  FMUL R9, R14, R23 ;  /* 0x000000170e097220 */ /* 0x000fe20000400000 */
[----:B------:R-:W-:-:S03]  /*5b70*/  LEA R14, P1, R8, UR4, 0x1 ;  /* 0x00000004080e7c11 */ /* 0x000fc6000f8208ff */
[----:B------:R-:W-:Y:S01]  /*5b80*/  FFMA R9, R184, R192, R9 ;  /* 0x000000c0b8097223 */ /* 0x000fe20000000009 */
[----:B------:R-:W-:Y:S01]  /*5b90*/  LEA.HI.X R15, R8, UR5, R193, 0x1, P1 ;  /* 0x00000005080f7c11 */ /* 0x000fe200088f0cc1 */
[----:B------:R-:W-:Y:S01]  /*5ba0*/  IMAD.IADD R8, R3, 0x1, R11 ;  /* 0x0000000103087824 */ /* 0x000fe200078e020b */
[----:B------:R-:W-:Y:S02]  /*5bb0*/  ISETP.GT.AND P1, PT, R4, 0x1, P4 ;  /* 0x000000010400780c */ /* 0x000fe40002724270 */
[----:B------:R-:W-:Y:S02]  /*5bc0*/  F2FP.BF16.F32.PACK_AB R9, RZ, R9 ;  /* 0x00000009ff09723e */ /* 0x000fe400000010ff */
[----:B------:R-:W-:Y:S01]  /*5bd0*/  LEA.HI.X R13, R10, R197, R8, 0x1, P2 ;  /* 0x000000c50a0d7211 */ /* 0x000fe200010f0c08 */
[C---:B------:R-:W-:Y:S01]  /*5be0*/  IMAD.SHL.U32 R10, R198.reuse, 0x8, RZ ;  /* 0x00000008c60a7824 */ /* 0x040fe200078e00ff */
[----:B------:R-:W-:Y:S01]  /*5bf0*/  SHF.L.U64.HI R11, R198, 0x3, R199 ;  /* 0x00000003c60b7819 */ /* 0x000fe200000102c7 */
[----:B------:R0:W-:Y:S06]  /*5c00*/  @P0 STG.E.U16 desc[UR40][R14.64], R9 ;  /* 0x000000090e000986 */ /* 0x0001ec000c101528 */
[----:B------:R-:W-:Y:S05]  /*5c10*/  @!P1 BRA `(.L_x_35) ;  /* 0x0000000000049947 */ /* 0x000fea0003800000 */
[----:B------:R1:W5:Y:S02]  /*5c20*/  LDG.E.LTC128B.U16 R7, desc[UR40][R12.64+0x2] ;  /* 0x000002280c077981 */ /* 0x000364000c1e1520 */
.L_x_35:
[----:B------:R-:W-:Y:S05]  /*5c30*/  BSYNC B1 ;  /* 0x0000000000017941 */ /* 0x000fea0003800000 */
.L_x_34:
[----:B-----5:R-:W-:Y:S01]  /*5c40*/  IMAD.U32 R8, R7, 0x10000, RZ ;  /* 0x0001000007087824 */ /* 0x020fe200078e00ff */
[----:B------:R-:W-:Y:S01]  /*5c50*/  ISETP.GT.AND P3, PT, R5, 0x8, PT ;  /* 0x000000080500780c */ /* 0x000fe20003f64270 */
[----:B------:R-:W-:Y:S01]  /*5c60*/  IMAD.WIDE.U32 R208, R6, R198, R10 ;  /* 0x000000c606d07225 */ /* 0x000fe200078e000a */
[----:B------:R-:W-:-:S03]  /*5c70*/  PRMT R201, R7, 0x7610, R201 ;  /* 0x0000761007c97816 */ /* 0x000fc600000000c9 */
[----:B------:R-:W-:Y:S01]  /*5c80*/  FMUL R8, R8, R23 ;  /* 0x0000001708087220 */ /* 0x000fe20000400000 */
[----:B------:R-:W-:Y:S02]  /*5c90*/  ISETP.GT.AND P0, PT, R4, RZ, P3 ;  /* 0x000000ff0400720c */ /* 0x000fe40001f04270 */
[----:B------:R-:W-:Y:S01]  /*5ca0*/  IADD3 R193, R0, R209, RZ ;  /* 0x000000d100c17210 */ /* 0x000fe20007ffe0ff */
[----:B------:R-:W-:Y:S01]  /*5cb0*/  FFMA R8, R185, R192, R8 ;  /* 0x000000c0b9087223 */ /* 0x000fe20000000008 */
[----:B0-----:R-:W-:-:S04]  /*5cc0*/  IADD3 R9, P2, R194, R208, RZ ;  /* 0x000000d0c2097210 */ /* 0x001fc80007f5e0ff */
[----:B------:R-:W-:Y:S01]  /*5cd0*/  F2FP.BF16.F32.PACK_AB R8, RZ, R8 ;  /* 0x00000008ff08723e */ /* 0x000fe200000010ff */
[----:B------:R-:W-:Y:S01]  /*5ce0*/  IMAD.X R184, R193, 0x1, R21, P2 ;  /* 0x00000001c1b87824 */ /* 0x000fe200010e0615 */
[C---:B------:R-:W-:Y:S02]  /*5cf0*/  LEA R206, P2, R9.reuse, R196, 0x1 ;  /* 0x000000c409ce7211 */ /* 0x040fe400078408ff */
[----:B------:R-:W-:Y:S02]  /*5d00*/  PRMT R185, R8, 0x7610, R185 ;  /* 0x0000761008b97816 */ /* 0x000fe400000000b9 */
[----:B------:R-:W-:-:S03]  /*5d10*/  LEA.HI.X R207, R9, R197, R184, 0x1, P2 ;  /* 0x000000c509cf7211 */ /* 0x000fc600010f0cb8 */
[----:B------:R0:W-:Y:S04]  /*5d20*/  @P1 STG.E.U16 desc[UR40][R14.64+0x2], R185 ;  /* 0x000002b90e001986 */ /* 0x0001e8000c101528 */
[----:B------:R-:W2:Y:S01]  /*5d30*/  @P0 LDG.E.LTC128B.U16 R201, desc[UR40][R206.64] ;  /* 0x00000028cec90981 */ /* 0x000ea2000c1e1520 */
[----:B------:R-:W-:Y:S01]  /*5d40*/  IADD3 R8, P1, R204, R208, RZ ;  /* 0x000000d0cc087210 */ /* 0x000fe20007f3e0ff */
[----:B------:R-:W-:Y:S01]  /*5d50*/  BSSY B1, `(.L_x_36) ;  /* 0x0000012000017945 */ /* 0x000fe20003800000 */
[----:B------:R-:W-:-:S03]  /*5d60*/  ISETP.GT.AND P2, PT, R4, 0x1, P3 ;  /* 0x000000010400780c */ /* 0x000fc60001f44270 */
[----:B------:R-:W-:Y:S02]  /*5d70*/  IMAD.X R9, R205, 0x1, R193, P1 ;  /* 0x00000001cd097824 */ /* 0x000fe400008e06c1 */
[----:B------:R-:W-:-:S04]  /*5d80*/  IMAD.WIDE.U32 R8, R17, R200, R8 ;  /* 0x000000c811087225 */ /* 0x000fc800078e0008 */
[----:B------:R-:W-:Y:S02]  /*5d90*/  IMAD.IADD R9, R3, 0x1, R9 ;  /* 0x0000000103097824 */ /* 0x000fe400078e0209 */
[----:B--2---:R-:W-:-:S04]  /*5da0*/  IMAD.U32 R184, R201, 0x10000, RZ ;  /* 0x00010000c9b87824 */ /* 0x004fc800078e00ff */
[----:B------:R-:W-:Y:S01]  /*5db0*/  FMUL R7, R184, R23 ;  /* 0x00000017b8077220 */ /* 0x000fe20000400000 */
[----:B------:R-:W-:-:S03]  /*5dc0*/  LEA R184, P1, R8, R196, 0x1 ;  /* 0x000000c408b87211 */ /* 0x000fc600078208ff */
[----:B------:R-:W-:Y:S01]  /*5dd0*/  FFMA R7, R186, R192, R7 ;  /* 0x000000c0ba077223 */ /* 0x000fe20000000007 */
[----:B0-----:R-:W-:Y:S01]  /*5de0*/  LEA.HI.X R185, R8, R197, R9, 0x1, P1 ;  /* 0x000000c508b97211 */ /* 0x001fe200008f0c09 */
[----:B------:R-:W-:-:S03]  /*5df0*/  IMAD.SHL.U32 R8, R202, 0x10, RZ ;  /* 0x00000010ca087824 */ /* 0x000fc600078e00ff */
[----:B------:R-:W-:Y:S02]  /*5e00*/  F2FP.BF16.F32.PACK_AB R9, RZ, R7 ;  /* 0x00000007ff09723e */ /* 0x000fe400000010ff */
[----:B------:R-:W-:Y:S02]  /*5e10*/  SHF.L.U64.HI R7, R202, 0x4, R203 ;  /* 0x00000004ca077819 */ /* 0x000fe400000102cb */
[----:B------:R-:W-:-:S05]  /*5e20*/  IADD3 R206, P1, R8, R14, RZ ;  /* 0x0000000e08ce7210 */ /* 0x000fca0007f3e0ff */
[----:B------:R-:W-:-:S05]  /*5e30*/  IMAD.X R207, R7, 0x1, R15, P1 ;  /* 0x0000000107cf7824 */ /* 0x000fca00008e060f */
[----:B------:R0:W-:Y:S01]  /*5e40*/  @P0 STG.E.U16 desc[UR40][R206.64], R9 ;  /* 0x00000009ce000986 */ /* 0x0001e2000c101528 */
[----:B------:R-:W-:Y:S05]  /*5e50*/  @!P2 BRA `(.L_x_37) ;  /* 0x000000000004a947 */ /* 0x000fea0003800000 */
[----:B------:R2:W5:Y:S02]  /*5e60*/  LDG.E.LTC128B.U16 R201, desc[UR40][R184.64+0x2] ;  /* 0x00000228b8c97981 */ /* 0x000564000c1e1520 */
.L_x_37:
[----:B------:R-:W-:Y:S05]  /*5e70*/  BSYNC B1 ;  /* 0x0000000000017941 */ /* 0x000fea0003800000 */
.L_x_36:
[----:B-----5:R-:W-:Y:S01]  /*5e80*/  SHF.L.U32 R186, R201, 0x10, RZ ;  /* 0x00000010c9ba7819 */ /* 0x020fe200000006ff */
[----:B------:R-:W-:Y:S01]  /*5e90*/  BSSY B1, `(.L_x_38) ;  /* 0x000000b000017945 */ /* 0x000fe20003800000 */
[----:B------:R-:W-:-:S03]  /*5ea0*/  ISETP.GT.AND P0, PT, R4, 0x8, P4 ;  /* 0x000000080400780c */ /* 0x000fc60002704270 */
[----:B------:R-:W-:-:S04]  /*5eb0*/  FMUL R186, R186, R23 ;  /* 0x00000017baba7220 */ /* 0x000fc80000400000 */
[----:B------:R-:W-:Y:S01]  /*5ec0*/  FFMA R186, R187, R192, R186 ;  /* 0x000000c0bbba7223 */ /* 0x000fe200000000ba */
[----:B------:R-:W-:-:S04]  /*5ed0*/  IMAD.MOV.U32 R187, RZ, RZ, R207 ;  /* 0x000000ffffbb7224 */ /* 0x000fc800078e00cf */
[----:B------:R-:W-:-:S04]  /*5ee0*/  F2FP.BF16.F32.PACK_AB R186, RZ, R186 ;  /* 0x000000baffba723e */ /* 0x000fc800000010ff */
[----:B0-----:R-:W-:Y:S01]  /*5ef0*/  PRMT R9, R186, 0x7610, R9 ;  /* 0x00007610ba097816 */ /* 0x001fe20000000009 */
[----:B------:R-:W-:-:S05]  /*5f00*/  IMAD.MOV.U32 R186, RZ, RZ, R206 ;  /* 0x000000ffffba7224 */ /* 0x000fca00078e00ce */
[----:B------:R0:W-:Y:S01]  /*5f10*/  @P2 STG.E.U16 desc[UR40][R186.64+0x2], R9 ;  /* 0x00000209ba002986 */ /* 0x0001e2000c101528 */
[----:B------:R-:W-:Y:S05]  /*5f20*/  @!P0 BRA `(.L_x_39) ;  /* 0x0000000000048947 */ /* 0x000fea0003800000 */
[----:B------:R3:W5:Y:S02]  /*5f30*/  LDG.E.LTC128B.U16 R201, desc[UR40][R12.64+0x10] ;  /* 0x000010280cc97981 */ /* 0x000764000c1e1520 */
.L_x_39:
[----:B------:R-:W-:Y:S05]  /*5f40*/  BSYNC B1 ;  /* 0x0000000000017941 */ /* 0x000fea0003800000 */
.L_x_38:
[----:B-----5:R-:W-:Y:S01]  /*5f50*/  IMAD.U32 R210, R201, 0x10000, RZ ;  /* 0x00010000c9d27824 */ /* 0x020fe200078e00ff */
[----:B------:R-:W-:Y:S01]  /*5f60*/  ISETP.GT.AND P1, PT, R4, 0x9, P4 ;  /* 0x000000090400780c */ /* 0x000fe20002724270 */
[----:B------:R-:W-:Y:S02]  /*5f70*/  BSSY B1, `(.L_x_40) ;  /* 0x0000007000017945 */ /* 0x000fe40003800000 */
[----:B0-----:R-:W-:-:S04]  /*5f80*/  FMUL R9, R210, R23 ;  /* 0x00000017d2097220 */ /* 0x001fc80000400000 */
[----:B------:R-:W-:-:S05]  /*5f90*/  FFMA R9, R188, R192, R9 ;  /* 0x000000c0bc097223 */ /* 0x000fca0000000009 */
[----:B------:R-:W-:-:S05]  /*5fa0*/  F2FP.BF16.F32.PACK_AB R9, RZ, R9 ;  /* 0x00000009ff09723e */ /* 0x000fca00000010ff */
[----:B------:R0:W-:Y:S01]  /*5fb0*/  @P0 STG.E.U16 desc[UR40][R14.64+0x10], R9 ;  /* 0x000010090e000986 */ /* 0x0001e2000c101528 */
[----:B------:R-:W-:Y:S05]  /*5fc0*/  @!P1 BRA `(.L_x_41) ;  /* 0x0000000000049947 */ /* 0x000fea0003800000 */
[----:B------:R4:W5:Y:S02]  /*5fd0*/  LDG.E.LTC128B.U16 R201, desc[UR40][R12.64+0x12] ;  /* 0x000012280cc97981 */ /* 0x000964000c1e1520 */
.L_x_41:
[----:B------:R-:W-:Y:S05]  /*5fe0*/  BSYNC B1 ;  /* 0x0000000000017941 */ /* 0x000fea0003800000 */
.L_x_40:
[----:B-----5:R-:W-:Y:S01]  /*5ff0*/  IMAD.U32 R188, R201, 0x10000, RZ ;  /* 0x00010000c9bc7824 */ /* 0x020fe200078e00ff */
[----:B------:R-:W-:Y:S01]  /*6000*/  ISETP.GT.AND P0, PT, R4, 0x8, P3 ;  /* 0x000000080400780c */ /* 0x000fe20001f04270 */
[----:B------:R-:W-:Y:S02]  /*6010*/  BSSY B1, `(.L_x_42) ;  /* 0x0000007000017945 */ /* 0x000fe40003800000 */
[----:B------:R-:W-:-:S04]  /*6020*/  FMUL R188, R188, R23 ;  /* 0x00000017bcbc7220 */ /* 0x000fc80000400000 */
[----:B------:R-:W-:-:S05]  /*6030*/  FFMA R188, R189, R192, R188 ;  /* 0x000000c0bdbc7223 */ /* 0x000fca00000000bc */
[----:B------:R-:W-:-:S05]  /*6040*/  F2FP.BF16.F32.PACK_AB R188, RZ, R188 ;  /* 0x000000bcffbc723e */ /* 0x000fca00000010ff */
[----:B------:R0:W-:Y:S01]  /*6050*/  @P1 STG.E.U16 desc[UR40][R14.64+0x12], R188 ;  /* 0x000012bc0e001986 */ /* 0x0001e2000c101528 */
[----:B------:R-:W-:Y:S05]  /*6060*/  @!P0 BRA `(.L_x_43) ;  /* 0x0000000000048947 */ /* 0x000fea0003800000 */
[----:B------:R0:W5:Y:S02]  /*6070*/  LDG.E.LTC128B.U16 R201, desc[UR40][R184.64+0x10] ;  /* 0x00001028b8c97981 */ /* 0x000164000c1e1520 */
.L_x_43:
[----:B------:R-:W-:Y:S05]  /*6080*/  BSYNC B1 ;  /* 0x0000000000017941 */ /* 0x000fea0003800000 */
.L_x_42:
[----:B0----5:R-:W-:Y:S01]  /*6090*/  IMAD.U32 R188, R201, 0x10000, RZ ;  /* 0x00010000c9bc7824 */ /* 0x021fe200078e00ff */
[----:B------:R-:W-:Y:S01]  /*60a0*/  ISETP.GT.AND P1, PT, R4, 0x9, P3 ;  /* 0x000000090400780c */ /* 0x000fe20001f24270 */
[----:B------:R-:W-:Y:S02]  /*60b0*/  BSSY B1, `(.L_x_44) ;  /* 0x0000009000017945 */ /* 0x000fe40003800000 */
[----:B------:R-:W-:-:S04]  /*60c0*/  FMUL R9, R188, R23 ;  /* 0x00000017bc097220 */ /* 0x000fc80000400000 */
[----:B------:R-:W-:-:S05]  /*60d0*/  FFMA R9, R190, R192, R9 ;  /* 0x000000c0be097223 */ /* 0x000fca0000000009 */
[----:B------:R-:W-:-:S04]  /*60e0*/  F2FP.BF16.F32.PACK_AB R9, RZ, R9 ;  /* 0x00000009ff09723e */ /* 0x000fc800000010ff */
[----:B------:R-:W-:Y:S02]  /*60f0*/  PRMT R188, R9, 0x7610, R188 ;  /* 0x0000761009bc7816 */ /* 0x000fe400000000bc */
[----:B------:R-:W-:-:S03]  /*6100*/  PRMT R9, R201, 0x7610, R9 ;  /* 0x00007610c9097816 */ /* 0x000fc60000000009 */
[----:B------:R0:W-:Y:S01]  /*6110*/  @P0 STG.E.U16 desc[UR40][R186.64+0x10], R188 ;  /* 0x000010bcba000986 */ /* 0x0001e2000c101528 */
[----:B------:R-:W-:Y:S05]  /*6120*/  @!P1 BRA `(.L_x_45) ;  /* 0x0000000000049947 */ /* 0x000fea0003800000 */
[----:B------:R0:W5:Y:S02]  /*6130*/  LDG.E.LTC128B.U16 R9, desc[UR40][R184.64+0x12] ;  /* 0x00001228b8097981 */ /* 0x000164000c1e1520 */
.L_x_45:
[----:B------:R-:W-:Y:S05]  /*6140*/  BSYNC B1 ;  /* 0x0000000000017941 */ /* 0x000fea0003800000 */
.L_x_44:
[----:B0-----:R-:W-:Y:S01]  /*6150*/  MOV R188, R208 ;  /* 0x000000d000bc7202 */ /* 0x001fe20000000f00 */
[----:B-----5:R-:W-:Y:S01]  /*6160*/  IMAD.U32 R190, R9, 0x10000, RZ ;  /* 0x0001000009be7824 */ /* 0x020fe200078e00ff */
[----:B------:R-:W-:Y:S01]  /*6170*/  ISETP.GT.AND P2, PT, R5, 0x80, PT ;  /* 0x000000800500780c */ /* 0x000fe20003f44270 */
[----:B------:R-:W-:Y:S02]  /*6180*/  IMAD.MOV.U32 R189, RZ, RZ, R193 ;  /* 0x000000ffffbd7224 */ /* 0x000fe400078e00c1 */
[----:B------:R-:W-:Y:S01]  /*6190*/  FMUL R190, R190, R23 ;  /* 0x00000017bebe7220 */ /* 0x000fe20000400000 */
[----:B------:R-:W-:Y:S01]  /*61a0*/  IMAD R199, R199, 0x78, RZ ;  /* 0x00000078c7c77824 */ /* 0x000fe200078e02ff */
[----:B------:R-:W-:Y:S01]  /*61b0*/  ISETP.GT.AND P0, PT, R4, RZ, P2 ;  /* 0x000000ff0400720c */ /* 0x000fe20001704270 */
[----:B------:R-:W-:-:S04]  /*61c0*/  IMAD.WIDE.U32 R188, R198, 0x78, R188 ;  /* 0x00000078c6bc7825 */ /* 0x000fc800078e00bc */
[----:B------:R-:W-:Y:S01]  /*61d0*/  FFMA R190, R191, R192, R190 ;  /* 0x000000c0bfbe7223 */ /* 0x000fe200000000be */
[----:B------:R-:W-:Y:S01]  /*61e0*/  IMAD.IADD R193, R189, 0x1, R199 ;  /* 0x00000001bdc17824 */ /* 0x000fe200078e02c7 */
[----:B------:R-:W-:-:S03]  /*61f0*/  IADD3 R191, P5, R194, R188, RZ ;  /* 0x000000bcc2bf7210 */ /* 0x000fc60007fbe0ff */
[----:B------:R-:W-:Y:S02]  /*6200*/  F2FP.BF16.F32.PACK_AB R201, RZ, R190 ;  /* 0x000000beffc9723e */ /* 0x000fe400000010ff */
[----:B------:R-:W-:Y:S01]  /*6210*/  IMAD.X R208, R193, 0x1, R21, P5 ;  /* 0x00000001c1d07824 */ /* 0x000fe200028e0615 */
[----:B------:R-:W-:Y:S02]  /*6220*/  LEA R190, P5, R191, R196, 0x1 ;  /* 0x000000c4bfbe7211 */ /* 0x000fe400078a08ff */
[----:B------:R-:W-:Y:S02]  /*6230*/  PRMT R209, R201, 0x7610, R209 ;  /* 0x00007610c9d17816 */ /* 0x000fe400000000d1 */
[----:B------:R-:W-:-:S03]  /*6240*/  LEA.HI.X R191, R191, R197, R208, 0x1, P5 ;  /* 0x000000c5bfbf7211 */ /* 0x000fc600028f0cd0 */
[----:B------:R0:W-:Y:S04]  /*6250*/  @P1 STG.E.U16 desc[UR40][R186.64+0x12], R209 ;  /* 0x000012d1ba001986 */ /* 0x0001e8000c101528 */
[----:B------:R1:W2:Y:S01]  /*6260*/  @P0 LDG.E.LTC128B.U16 R9, desc[UR40][R190.64] ;  /* 0x00000028be090981 */ /* 0x0002a2000c1e1520 */
[----:B------:R-:W-:Y:S01]  /*6270*/  IMAD.WIDE.U32 R216, R198, 0x78, R10 ;  /* 0x00000078c6d87825 */ /* 0x000fe200078e000a */
[----:B------:R-:W-:Y:S03]  /*6280*/  BSSY B1, `(.L_x_46) ;  /* 0x0000016000017945 */ /* 0x000fe60003800000 */
[----:B------:R-:W-:Y:S02]  /*6290*/  IMAD.IADD R211, R199, 0x1, R217 ;  /* 0x00000001c7d37824 */ /* 0x000fe400078e02d9 */
[----:B------:R-:W-:-:S02]  /*62a0*/  IMAD.MOV.U32 R210, RZ, RZ, R216 ;  /* 0x000000ffffd27224 */ /* 0x000fc400078e00d8 */
[----:B------:R-:W-:-:S04]  /*62b0*/  IMAD.WIDE.U32 R206, R202, 0xf0, R206 ;  /* 0x000000f0cace7825 */ /* 0x000fc800078e00ce */
[----:B-1----:R-:W-:-:S03]  /*62c0*/  IMAD.WIDE.U32 R190, R6, R198, R210 ;  /* 0x000000c606be7225 */ /* 0x002fc600078e00d2 */
[----:B------:R-:W-:-:S04]  /*62d0*/  IADD3 R190, P1, R204, R190, RZ ;  /* 0x000000beccbe7210 */ /* 0x000fc80007f3e0ff */
[----:B------:R-:W-:-:S03]  /*62e0*/  IADD3.X R191, R205, R0, R191, P1, !PT ;  /* 0x00000000cdbf7210 */ /* 0x000fc60000ffe4bf */
[----:B------:R-:W-:-:S04]  /*62f0*/  IMAD.WIDE.U32 R190, R17, R200, R190 ;  /* 0x000000c811be7225 */ /* 0x000fc800078e00be */
[----:B--2---:R-:W-:-:S04]  /*6300*/  IMAD.U32 R208, R9, 0x10000, RZ ;  /* 0x0001000009d07824 */ /* 0x004fc800078e00ff */
[----:B------:R-:W-:Y:S01]  /*6310*/  FMUL R201, R208, R23 ;  /* 0x00000017d0c97220 */ /* 0x000fe20000400000 */
[----:B------:R-:W-:-:S03]  /*6320*/  LEA R208, P1, R190, R196, 0x1 ;  /* 0x000000c4bed07211 */ /* 0x000fc600078208ff */
[----:B------:R-:W-:Y:S01]  /*6330*/  FFMA R201, R176, R192, R201 ;  /* 0x000000c0b0c97223 */ /* 0x000fe200000000c9 */
[----:B------:R-:W-:-:S04]  /*6340*/  IADD3 R176, R3, R191, RZ ;  /* 0x000000bf03b07210 */ /* 0x000fc80007ffe0ff */
[----:B0-----:R-:W-:Y:S01]  /*6350*/  LEA.HI.X R209, R190, R197, R176, 0x1, P1 ;  /* 0x000000c5bed17211 */ /* 0x001fe200008f0cb0 */
[----:B------:R-:W-:Y:S01]  /*6360*/  @P0 IMAD.MOV.U32 R190, RZ, RZ, R206 ;  /* 0x000000ffffbe0224 */ /* 0x000fe200078e00ce */
[----:B------:R-:W-:Y:S01]  /*6370*/  F2FP.BF16.F32.PACK_AB R176, RZ, R201 ;  /* 0x000000c9ffb0723e */ /* 0x000fe200000010ff */
[----:B------:R-:W-:Y:S01]  /*6380*/  IMAD R201, R203, 0xf0, RZ ;  /* 0x000000f0cbc97824 */ /* 0x000fe200078e02ff */
[----:B------:R-:W-:-:S03]  /*6390*/  ISETP.GT.AND P1, PT, R4, 0x1, P2 ;  /* 0x000000010400780c */ /* 0x000fc60001724270 */
[----:B------:R-:W-:-:S05]  /*63a0*/  IMAD.IADD R191, R207, 0x1, R201 ;  /* 0x00000001cfbf7824 */ /* 0x000fca00078e02c9 */
[----:B------:R0:W-:Y:S05]  /*63b0*/  @P0 STG.E.U16 desc[UR40][R190.64], R176 ;  /* 0x000000b0be000986 */ /* 0x0001ea000c101528 */
[----:B------:R-:W-:Y:S05]  /*63c0*/  @!P1 BRA `(.L_x_47) ;  /* 0x0000000000049947 */ /* 0x000fea0003800000 */
[----:B------:R1:W5:Y:S02]  /*63d0*/  LDG.E.LTC128B.U16 R9, desc[UR40][R208.64+0x2] ;  /* 0x00000228d0097981 */ /* 0x000364000c1e1520 */
.L_x_47:
[----:B------:R-:W-:Y:S05]  /*63e0*/  BSYNC B1 ;  /* 0x0000000000017941 */ /* 0x000fea0003800000 */
.L_x_46:
[----:B0----5:R-:W-:Y:S01]  /*63f0*/  IMAD.U32 R176, R9, 0x10000, RZ ;  /* 0x0001000009b07824 */ /* 0x021fe200078e00ff */
[----:B------:R-:W-:Y:S01]  /*6400*/  IADD3 R188, P0, R10, R188, RZ ;  /* 0x000000bc0abc7210 */ /* 0x000fe20007f1e0ff */
[----:B------:R-:W-:Y:S01]  /*6410*/  IMAD.WIDE.U32 R212, R202, 0xf0, R186 ;  /* 0x000000f0cad47825 */ /* 0x000fe200078e00ba */
[----:B------:R-:W-:-:S03]  /*6420*/  ISETP.GT.AND P6, PT, R5, 0x88, PT ;  /* 0x000000880500780c */ /* 0x000fc60003fc4270 */
[----:B------:R-:W-:Y:S01]  /*6430*/  FMUL R176, R176, R23 ;  /* 0x00000017b0b07220 */ /* 0x000fe20000400000 */
[----:B------:R-:W-:Y:S03]  /*6440*/  BSSY B1, `(.L_x_48) ;  /* 0x000000f000017945 */ /* 0x000fe60003800000 */
[----:B------:R-:W-:Y:S01]  /*6450*/  FFMA R176, R177, R192, R176 ;  /* 0x000000c0b1b07223 */ /* 0x000fe200000000b0 */
[----:B------:R-:W-:-:S04]  /*6460*/  IMAD.IADD R177, R201, 0x1, R213 ;  /* 0x00000001c9b17824 */ /* 0x000fc800078e02d5 */
[----:B------:R-:W-:-:S04]  /*6470*/  F2FP.BF16.F32.PACK_AB R176, RZ, R176 ;  /* 0x000000b0ffb0723e */ /* 0x000fc800000010ff */
[----:B------:R-:W-:Y:S01]  /*6480*/  PRMT R189, R176, 0x7610, R189 ;  /* 0x00007610b0bd7816 */ /* 0x000fe200000000bd */
[----:B------:R-:W-:-:S05]  /*6490*/  @P1 IMAD.MOV.U32 R176, RZ, RZ, R212 ;  /* 0x000000ffffb01224 */ /* 0x000fca00078e00d4 */
[----:B------:R0:W-:Y:S02]  /*64a0*/  @P1 STG.E.U16 desc[UR40][R176.64+0x2], R189 ;  /* 0x000002bdb0001986 */ /* 0x0001e4000c101528 */
[----:B0-----:R-:W-:Y:S01]  /*64b0*/  IMAD.X R189, R193, 0x1, R11, P0 ;  /* 0x00000001c1bd7824 */ /* 0x001fe200000e060b */
[----:B------:R-:W-:Y:S02]  /*64c0*/  ISETP.GT.AND P0, PT, R4, RZ, P6 ;  /* 0x000000ff0400720c */ /* 0x000fe40003704270 */
[----:B------:R-:W-:-:S04]  /*64d0*/  IADD3 R193, P1, R188, R194, RZ ;  /* 0x000000c2bcc17210 */ /* 0x000fc80007f3e0ff */
[----:B------:R-:W-:Y:S02]  /*64e0*/  IADD3.X R220, R189, R21, RZ, P1, !PT ;  /* 0x00000015bddc7210 */ /* 0x000fe40000ffe4ff */
[----:B------:R-:W-:-:S04]  /*64f0*/  LEA R214, P1, R193, R196, 0x1 ;  /* 0x000000c4c1d67211 */ /* 0x000fc800078208ff */
[----:B------:R-:W-:Y:S01]  /*6500*/  LEA.HI.X R215, R193, R197, R220, 0x1, P1 ;  /* 0x000000c5c1d77211 */ /* 0x000fe200008f0cdc */
[----:B------:R-:W-:Y:S08]  /*6510*/  @!P0 BRA `(.L_x_49) ;  /* 0x0000000000048947 */ /* 0x000ff00003800000 */
[----:B------:R0:W5:Y:S02]  /*6520*/  LDG.E.LTC128B.U16 R9, desc[UR40][R214.64] ;  /* 0x00000028d6097981 */ /* 0x000164000c1e1520 */
.L_x_49:
[----:B------:R-:W-:Y:S05]  /*6530*/  BSYNC B1 ;  /* 0x0000000000017941 */ /* 0x000fea0003800000 */
.L_x_48:
[----:B-----5:R-:W-:Y:S01]  /*6540*/  IMAD.U32 R190, R9, 0x10000, RZ ;  /* 0x0001000009be7824 */ /* 0x020fe200078e00ff */
[----:B------:R-:W-:Y:S01]  /*6550*/  IADD3 R206, P1, R8, R206, RZ ;  /* 0x000000ce08ce7210 */ /* 0x000fe20007f3e0ff */
[----:B0-----:R-:W-:Y:S01]  /*6560*/  IMAD.WIDE.U32 R214, R198, 0x78, R188 ;  /* 0x00000078c6d67825 */ /* 0x001fe200078e00bc */
[----:B------:R-:W-:-:S03]  /*6570*/  SHF.L.U64.HI R221, R202, 0x9, R203 ;  /* 0x00000009cadd7819 */ /* 0x000fc600000102cb */
[----:B------:R-:W-:Y:S01]  /*6580*/  FMUL R193, R190, R23 ;  /* 0x00000017bec17220 */ /* 0x000fe20000400000 */
[----:B------:R-:W-:Y:S01]  /*6590*/  BSSY B1, `(.L_x_50) ;  /* 0x0000017000017945 */ /* 0x000fe20003800000 */
[----:B------:R-:W-:Y:S02]  /*65a0*/  IMAD.X R207, R191, 0x1, R7, P1 ;  /* 0x00000001bfcf7824 */ /* 0x000fe400008e0607 */
[----:B------:R-:W-:Y:S01]  /*65b0*/  FFMA R193, R178, R192, R193 ;  /* 0x000000c0b2c17223 */ /* 0x000fe200000000c1 */
[----:B------:R-:W-:Y:S02]  /*65c0*/  IMAD.IADD R201, R199, 0x1, R215 ;  /* 0x00000001c7c97824 */ /* 0x000fe400078e02d7 */
[----:B------:R-:W-:Y:S02]  /*65d0*/  IMAD.SHL.U32 R220, R202, 0x200, RZ ;  /* 0x00000200cadc7824 */ /* 0x000fe400078e00ff */
[----:B------:R-:W-:-:S05]  /*65e0*/  F2FP.BF16.F32.PACK_AB R193, RZ, R193 ;  /* 0x000000c1ffc1723e */ /* 0x000fca00000010ff */
[----:B------:R0:W-:Y:S01]  /*65f0*/  @P0 STG.E.U16 desc[UR40][R206.64], R193 ;  /* 0x000000c1ce000986 */ /* 0x0001e2000c101528 */
[----:B------:R-:W-:-:S05]  /*6600*/  IADD3 R190, P0, R10, R216, RZ ;  /* 0x000000d80abe7210 */ /* 0x000fca0007f1e0ff */
[----:B------:R-:W-:Y:S02]  /*6610*/  IMAD.X R191, R211, 0x1, R11, P0 ;  /* 0x00000001d3bf7824 */ /* 0x000fe400000e060b */
[----:B0-----:R-:W-:-:S03]  /*6620*/  IMAD.WIDE.U32 R206, R6, R198, R190 ;  /* 0x000000c606ce7225 */ /* 0x001fc600078e00be */
[----:B------:R-:W-:-:S04]  /*6630*/  IADD3 R206, P0, R204, R206, RZ ;  /* 0x000000ceccce7210 */ /* 0x000fc80007f1e0ff */
[----:B------:R-:W-:-:S03]  /*6640*/  IADD3.X R207, R205, R0, R207, P0, !PT ;  /* 0x00000000cdcf7210 */ /* 0x000fc600007fe4cf */
[----:B------:R-:W-:-:S04]  /*6650*/  IMAD.WIDE.U32 R206, R17, R200, R206 ;  /* 0x000000c811ce7225 */ /* 0x000fc800078e00ce */
[----:B------:R-:W-:Y:S01]  /*6660*/  IMAD.IADD R178, R3, 0x1, R207 ;  /* 0x0000000103b27824 */ /* 0x000fe200078e02cf */
[----:B------:R-:W-:-:S04]  /*6670*/  LEA R188, P0, R206, R196, 0x1 ;  /* 0x000000c4cebc7211 */ /* 0x000fc800078008ff */
[----:B------:R-:W-:Y:S02]  /*6680*/  LEA.HI.X R189, R206, R197, R178, 0x1, P0 ;  /* 0x000000c5cebd7211 */ /* 0x000fe400000f0cb2 */
[----:B------:R-:W-:-:S04]  /*6690*/  IADD3 R193, P0, P1, R194, R214, R10 ;  /* 0x000000d6c2c17210 */ /* 0x000fc8000791e00a */
[----:B------:R-:W-:Y:S02]  /*66a0*/  IADD3.X R219, R21, R201, R11, P0, P1 ;  /* 0x000000c915db7210 */ /* 0x000fe400007e240b */
[----:B------:R-:W-:-:S04]  /*66b0*/  IADD3 R206, P0, P1, R8, R14, R220 ;  /* 0x0000000e08ce7210 */ /* 0x000fc8000791e0dc */
[----:B------:R-:W-:Y:S02]  /*66c0*/  IADD3.X R207, R7, R15, R221, P0, P1 ;  /* 0x0000000f07cf7210 */ /* 0x000fe400007e24dd */
[----:B------:R-:W-:-:S13]  /*66d0*/  ISETP.GT.AND P0, PT, R4, 0x1, P6 ;  /* 0x000000010400780c */ /* 0x000fda0003704270 */
[----:B------:R-:W-:Y:S05]  /*66e0*/  @!P0 BRA `(.L_x_51) ;  /* 0x0000000000048947 */ /* 0x000fea0003800000 */
[----:B------:R0:W5:Y:S02]  /*66f0*/  LDG.E.LTC128B.U16 R9, desc[UR40][R188.64+0x2] ;  /* 0x00000228bc097981 */ /* 0x000164000c1e1520 */
.L_x_51:
[----:B------:R-:W-:Y:S05]  /*6700*/  BSYNC B1 ;  /* 0x0000000000017941 */ /* 0x000fea0003800000 */
.L_x_50:
[----:B-----5:R-:W-:Y:S01]  /*6710*/  SHF.L.U32 R178, R9, 0x10, RZ ;  /* 0x0000001009b27819 */ /* 0x020fe200000006ff */
[----:B------:R-:W-:Y:S04]  /*6720*/  BSSY B1, `(.L_x_52) ;  /* 0x000000a000017945 */ /* 0x000fe80003800000 */
[----:B------:R-:W-:-:S04]  /*6730*/  FMUL R178, R178, R23 ;  /* 0x00000017b2b27220 */ /* 0x000fc80000400000 */
[----:B------:R-:W-:Y:S01]  /*6740*/  FFMA R179, R179, R192, R178 ;  /* 0x000000c0b3b37223 */ /* 0x000fe200000000b2 */
[----:B------:R-:W-:-:S04]  /*6750*/  IADD3 R178, P1, R8, R212, RZ ;  /* 0x000000d408b27210 */ /* 0x000fc80007f3e0ff */
[----:B------:R-:W-:Y:S01]  /*6760*/  F2FP.BF16.F32.PACK_AB R216, RZ, R179 ;  /* 0x000000b3ffd8723e */ /* 0x000fe200000010ff */
[----:B------:R-:W-:Y:S01]  /*6770*/  IMAD.X R179, R177, 0x1, R7, P1 ;  /* 0x00000001b1b37824 */ /* 0x000fe200008e0607 */
[----:B------:R-:W-:-:S04]  /*6780*/  ISETP.GT.AND P1, PT, R4, 0x8, P2 ;  /* 0x000000080400780c */ /* 0x000fc80001724270 */
[----:B------:R2:W-:Y:S09]  /*6790*/  @P0 STG.E.U16 desc[UR40][R178.64+0x2], R216 ;  /* 0x000002d8b2000986 */ /* 0x0005f2000c101528 */
[----:B------:R-:W-:Y:S05]  /*67a0*/  @!P1 BRA `(.L_x_53) ;  /* 0x0000000000049947 */ /* 0x000fea0003800000 */
[----:B------:R0:W5:Y:S02]  /*67b0*/  LDG.E.LTC128B.U16 R9, desc[UR40][R208.64+0x10] ;  /* 0x00001028d0097981 */ /* 0x000164000c1e1520 */
.L_x_53:
[----:B------:R-:W-:Y:S05]  /*67c0*/  BSYNC B1 ;  /* 0x0000000000017941 */ /* 0x000fea0003800000 */
.L_x_52:
[----:B--2--5:R-:W-:Y:S01]  /*67d0*/  IMAD.U32 R216, R9, 0x10000, RZ ;  /* 0x0001000009d87824 */ /* 0x024fe200078e00ff */
[----:B------:R-:W-:Y:S01]  /*67e0*/  ISETP.GT.AND P0, PT, R4, 0x9, P2 ;  /* 0x000000090400780c */ /* 0x000fe20001704270 */
[----:B------:R-:W-:Y:S02]  /*67f0*/  BSSY B1, `(.L_x_54) ;  /* 0x000000a000017945 */ /* 0x000fe40003800000 */
[----:B------:R-:W-:Y:S01]  /*6800*/  FMUL R217, R216, R23 ;  /* 0x00000017d8d97220 */ /* 0x000fe20000400000 */
[----:B------:R-:W-:-:S03]  /*6810*/  @P1 IMAD.MOV.U32 R216, RZ, RZ, R212 ;  /* 0x000000ffffd81224 */ /* 0x000fc600078e00d4 */
[----:B------:R-:W-:-:S05]  /*6820*/  FFMA R217, R180, R192, R217 ;  /* 0x000000c0b4d97223 */ /* 0x000fca00000000d9 */
[----:B------:R-:W-:-:S04]  /*6830*/  F2FP.BF16.F32.PACK_AB R217, RZ, R217 ;  /* 0x000000d9ffd9723e */ /* 0x000fc800000010ff */
[----:B------:R-:W-:Y:S01]  /*6840*/  PRMT R180, R217, 0x7610, R180 ;  /* 0x00007610d9b47816 */ /* 0x000fe200000000b4 */
[----:B------:R-:W-:-:S05]  /*6850*/  @P1 IMAD.MOV.U32 R217, RZ, RZ, R177 ;  /* 0x000000ffffd91224 */ /* 0x000fca00078e00b1 */
[----:B------:R2:W-:Y:S01]  /*6860*/  @P1 STG.E.U16 desc[UR40][R216.64+0x10], R180 ;  /* 0x000010b4d8001986 */ /* 0x0005e2000c101528 */
[----:B------:R-:W-:Y:S05]  /*6870*/  @!P0 BRA `(.L_x_55) ;  /* 0x0000000000048947 */ /* 0x000fea0003800000 */
[----:B------:R0:W5:Y:S02]  /*6880*/  LDG.E.LTC128B.U16 R9, desc[UR40][R208.64+0x12] ;  /* 0x00001228d0097981 */ /* 0x000164000c1e1520 */
.L_x_55:
[----:B------:R-:W-:Y:S05]  /*6890*/  BSYNC B1 ;  /* 0x0000000000017941 */ /* 0x000fea0003800000 */
.L_x_54:
[----:B--2--5:R-:W-:Y:S01]  /*68a0*/  IMAD.U32 R180, R9, 0x10000, RZ ;  /* 0x0001000009b47824 */ /* 0x024fe200078e00ff */
[----:B------:R-:W-:Y:S01]  /*68b0*/  ISETP.GT.AND P1, PT, R4, 0x8, P6 ;  /* 0x000000080400780c */ /* 0x000fe20003724270 */
[----:B------:R-:W-:Y:S02]  /*68c0*/  BSSY B1, `(.L_x_56) ;  /* 0x000000a000017945 */ /* 0x000fe40003800000 */
[----:B------:R-:W-:-:S04]  /*68d0*/  FMUL R180, R180, R23 ;  /* 0x00000017b4b47220 */ /* 0x000fc80000400000 */
[----:B------:R-:W-:Y:S01]  /*68e0*/  FFMA R180, R181, R192, R180 ;  /* 0x000000c0b5b47223 */ /* 0x000fe200000000b4 */
[----:B------:R-:W-:-:S04]  /*68f0*/  @P0 MOV R181, R177 ;  /* 0x000000b100b50202 */ /* 0x000fc80000000f00 */
[----:B------:R-:W-:-:S04]  /*6900*/  F2FP.BF16.F32.PACK_AB R180, RZ, R180 ;  /* 0x000000b4ffb4723e */ /* 0x000fc800000010ff */
[----:B------:R-:W-:Y:S01]  /*6910*/  PRMT R216, R180, 0x7610, R216 ;  /* 0x00007610b4d87816 */ /* 0x000fe200000000d8 */
[----:B------:R-:W-:-:S05]  /*6920*/  @P0 IMAD.MOV.U32 R180, RZ, RZ, R212 ;  /* 0x000000ffffb40224 */ /* 0x000fca00078e00d4 */
[----:B------:R2:W-:Y:S01]  /*6930*/  @P0 STG.E.U16 desc[UR40][R180.64+0x12], R216 ;  /* 0x000012d8b4000986 */ /* 0x0005e2000c101528 */
[----:B------:R-:W-:Y:S05]  /*6940*/  @!P1 BRA `(.L_x_57) ;  /* 0x0000000000049947 */ /* 0x000fea0003800000 */
[----:B------:R0:W5:Y:S02]  /*6950*/  LDG.E.LTC128B.U16 R9, desc[UR40][R188.64+0x10] ;  /* 0x00001028bc097981 */ /* 0x000164000c1e1520 */
.L_x_57:
[----:B------:R-:W-:Y:S05]  /*6960*/  BSYNC B1 ;  /* 0x0000000000017941 */ /* 0x000fea0003800000 */
.L_x_56:
[----:B-----5:R-:W-:Y:S01]  /*6970*/  IMAD.U32 R20, R9, 0x10000, RZ ;  /* 0x0001000009147824 */ /* 0x020fe200078e00ff */
[----:B------:R-:W-:Y:S01]  /*6980*/  IADD3 R214, P0, R194, R214, RZ ;  /* 0x000000d6c2d67210 */ /* 0x000fe20007f1e0ff */
[----:B------:R-:W-:Y:S01]  /*6990*/  IMAD.WIDE.U32 R210, R198, 0x78, R210 ;  /* 0x00000078c6d27825 */ /* 0x000fe200078e00d2 */
[----:B------:R-:W-:Y:S03]  /*69a0*/  BSSY B1, `(.L_x_58) ;  /* 0x0000013000017945 */ /* 0x000fe60003800000 */
[----:B--2---:R-:W-:Y:S01]  /*69b0*/  FMUL R181, R20, R23 ;  /* 0x0000001714b57220 */ /* 0x004fe20000400000 */
[----:B------:R-:W-:Y:S01]  /*69c0*/  IMAD.X R21, R201, 0x1, R21, P0 ;  /* 0x00000001c9157824 */ /* 0x000fe200000e0615 */
[----:B------:R-:W-:Y:S02]  /*69d0*/  PRMT R201, R9, 0x7610, R201 ;  /* 0x0000761009c97816 */ /* 0x000fe400000000c9 */
[----:B------:R-:W-:-:S05]  /*69e0*/  FFMA R181, R182, R192, R181 ;  /* 0x000000c0b6b57223 */ /* 0x000fca00000000b5 */
[----:B------:R-:W-:-:S05]  /*69f0*/  F2FP.BF16.F32.PACK_AB R181, RZ, R181 ;  /* 0x000000b5ffb5723e */ /* 0x000fca00000010ff */
[----:B------:R2:W-:Y:S01]  /*6a00*/  @P1 STG.E.U16 desc[UR40][R178.64+0x10], R181 ;  /* 0x000010b5b2001986 */ /* 0x0005e2000c101528 */
[----:B------:R-:W-:-:S04]  /*6a10*/  IADD3 R180, P1, R10, R210, RZ ;  /* 0x000000d20ab47210 */ /* 0x000fc80007f3e0ff */
[----:B--2---:R-:W-:-:S03]  /*6a20*/  IADD3.X R181, R11, R199, R211, P1, !PT ;  /* 0x000000c70bb57210 */ /* 0x004fc60000ffe4d3 */
[----:B------:R-:W-:-:S03]  /*6a30*/  IMAD.WIDE.U32 R180, R6, R198, R180 ;  /* 0x000000c606b47225 */ /* 0x000fc600078e00b4 */
[----:B------:R-:W-:-:S04]  /*6a40*/  IADD3 R194, P1, R204, R180, RZ ;  /* 0x000000b4ccc27210 */ /* 0x000fc80007f3e0ff */
[----:B------:R-:W-:-:S03]  /*6a50*/  IADD3.X R195, R205, R0, R181, P1, !PT ;  /* 0x00000000cdc37210 */ /* 0x000fc60000ffe4b5 */
[----:B------:R-:W-:-:S04]  /*6a60*/  IMAD.WIDE.U32 R194, R17, R200, R194 ;  /* 0x000000c811c27225 */ /* 0x000fc800078e00c2 */
[----:B------:R-:W-:Y:S01]  /*6a70*/  IMAD.IADD R20, R3, 0x1, R195 ;  /* 0x0000000103147824 */ /* 0x000fe200078e02c3 */
[----:B------:R-:W-:-:S04]  /*6a80*/  LEA R180, P1, R194, R196, 0x1 ;  /* 0x000000c4c2b47211 */ /* 0x000fc800078208ff */
[----:B------:R-:W-:Y:S02]  /*6a90*/  LEA.HI.X R181, R194, R197, R20, 0x1, P1 ;  /* 0x000000c5c2b57211 */ /* 0x000fe400008f0c14 */
[----:B------:R-:W-:-:S13]  /*6aa0*/  ISETP.GT.AND P1, PT, R4, 0x9, P6 ;  /* 0x000000090400780c */ /* 0x000fda0003724270 */
[----:B------:R-:W-:Y:S05]  /*6ab0*/  @!P1 BRA `(.L_x_59) ;  /* 0x0000000000049947 */ /* 0x000fea0003800000 */
[----:B------:R2:W5:Y:S02]  /*6ac0*/  LDG.E.LTC128B.U16 R201, desc[UR40][R188.64+0x12] ;  /* 0x00001228bcc97981 */ /* 0x000564000c1e1520 */
.L_x_59:
[----:B------:R-:W-:Y:S05]  /*6ad0*/  BSYNC B1 ;  /* 0x0000000000017941 */ /* 0x000fea0003800000 */
.L_x_58:
[----:B-----5:R-:W-:Y:S01]  /*6ae0*/  IMAD.U32 R20, R201, 0x10000, RZ ;  /* 0x00010000c9147824 */ /* 0x020fe200078e00ff */
[----:B------:R-:W-:Y:S01]  /*6af0*/  LEA R194, P0, R214, R196, 0x1 ;  /* 0x000000c4d6c27211 */ /* 0x000fe200078008ff */
[----:B------:R-:W-:Y:S01]  /*6b00*/  IMAD.WIDE.U32 R190, R198, 0x78, R190 ;  /* 0x00000078c6be7825 */ /* 0x000fe200078e00be */
[----:B------:R-:W-:-:S03]  /*6b10*/  SHF.L.U64.HI R203, R202, 0x8, R203 ;  /* 0x00000008cacb7819 */ /* 0x000fc600000102cb */
[----:B------:R-:W-:Y:S01]  /*6b20*/  FMUL R182, R20, R23 ;  /* 0x0000001714b67220 */ /* 0x000fe20000400000 */
[----:B------:R-:W-:Y:S01]  /*6b30*/  LEA.HI.X R195, R214, R197, R21, 0x1, P0 ;  /* 0x000000c5d6c37211 */ /* 0x000fe200000f0c15 */
[----:B------:R-:W-:Y:S01]  /*6b40*/  IMAD.SHL.U32 R9, R202, 0x100, RZ ;  /* 0x00000100ca097824 */ /* 0x000fe200078e00ff */
[----:B------:R-:W-:Y:S01]  /*6b50*/  IADD3 R20, P0, R220, R14, RZ ;  /* 0x0000000edc147210 */ /* 0x000fe20007f1e0ff */
[----:B------:R-:W-:-:S04]  /*6b60*/  FFMA R182, R183, R192, R182 ;  /* 0x000000c0b7b67223 */ /* 0x000fc800000000b6 */
[----:B------:R-:W-:Y:S01]  /*6b70*/  IMAD.X R21, R221, 0x1, R15, P0 ;  /* 0x00000001dd157824 */ /* 0x000fe200000e060f */
[----:B------:R-:W-:Y:S02]  /*6b80*/  F2FP.BF16.F32.PACK_AB R182, RZ, R182 ;  /* 0x000000b6ffb6723e */ /* 0x000fe400000010ff */
[----:B------:R-:W-:Y:S02]  /*6b90*/  IADD3 R10, P0, R10, R190, RZ ;  /* 0x000000be0a0a7210 */ /* 0x000fe40007f1e0ff */
[----:B------:R-:W-:Y:S02]  /*6ba0*/  PRMT R183, R182, 0x7610, R183 ;  /* 0x00007610b6b77816 */ /* 0x000fe400000000b7 */
[----:B------:R-:W-:-:S03]  /*6bb0*/  IADD3.X R11, R11, R199, R191, P0, !PT ;  /* 0x000000c70b0b7210 */ /* 0x000fc600007fe4bf */
[----:B------:R0:W-:Y:S01]  /*6bc0*/  @P1 STG.E.U16 desc[UR40][R178.64+0x12], R183 ;  /* 0x000012b7b2001986 */ /* 0x0001e2000c101528 */
[----:B------:R-:W-:-:S04]  /*6bd0*/  IADD3 R182, P0, P1, R8, R212, R9 ;  /* 0x000000d408b67210 */ /* 0x000fc8000791e009 */
[----:B0-----:R-:W-:Y:S02]  /*6be0*/  IADD3.X R183, R7, R177, R203, P0, P1 ;  /* 0x000000b107b77210 */ /* 0x001fe400007e24cb */
[----:B------:R-:W-:-:S04]  /*6bf0*/  ISETP.GT.AND P1, PT, R5, 0x100, PT ;  /* 0x000001000500780c */ /* 0x000fc80003f24270 */
[----:B------:R-:W-:-:S13]  /*6c00*/  ISETP.GT.AND P0, PT, R4, RZ, P1 ;  /* 0x000000ff0400720c */ /* 0x000fda0000f04270 */
[----:B------:R-:W3:Y:S01]  /*6c10*/  @P0 LDG.E.LTC128B.U16 R201, desc[UR40][R194.64] ;  /* 0x00000028c2c90981 */ /* 0x000ee2000c1e1520 */
[----:B------:R-:W-:Y:S01]  /*6c20*/  IMAD.WIDE.U32 R10, R6, R198, R10 ;  /* 0x000000c6060a7225 */ /* 0x000fe200078e000a */
[----:B------:R-:W-:Y:S01]  /*6c30*/  BSSY B1, `(.L_x_60) ;  /* 0x000000b000017945 */ /* 0x000fe20003800000 */
[----:B---3--:R-:W-:-:S05]  /*6c40*/  SHF.L.U32 R190, R201, 0x10, RZ ;  /* 0x00000010c9be7819 */ /* 0x008fca00000006ff */
[----:B------:R-:W-:-:S04]  /*6c50*/  FMUL R191, R190, R23 ;  /* 0x00000017bebf7220 */ /* 0x000fc80000400000 */
[----:B------:R-:W-:-:S05]  /*6c60*/  FFMA R191, R168, R192, R191 ;  /* 0x000000c0a8bf7223 */ /* 0x000fca00000000bf */
[----:B------:R-:W-:-:S05]  /*6c70*/  F2FP.BF16.F32.PACK_AB R191, RZ, R191 ;  /* 0x000000bfffbf723e */ /* 0x000fca00000010ff */
[----:B------:R0:W-:Y:S01]  /*6c80*/  @P0 STG.E.U16 desc[UR40][R20.64], R191 ;  /* 0x000000bf14000986 */ /* 0x0001e2000c101528 */
[----:B------:R-:W-:-:S04]  /*6c90*/  IADD3 R10, P0, R204, R10, RZ ;  /* 0x0000000acc0a7210 */ /* 0x000fc80007f1e0ff */
[----:B------:R-:W-:Y:S02]  /*6ca0*/  IADD3.X R11, R205, R0, R11, P0, !PT ;  /* 0x00000000cd0b7210 */ /* 0x000fe400007fe40b */
[----:B------:R-:W-:-:S13]  /*6cb0*/  ISETP.GT.AND P0, PT, R4, 0x1, P1 ;  /* 0x000000010400780c */ /* 0x000fda0000f04270 */
[----:B0-----:R-:W-:Y:S05]  /*6cc0*/  @!P0 BRA `(.L_x_61) ;  /* 0x0000000000048947 */ /* 0x001fea0003800000 */
[----:B------:R0:W5:Y:S02]  /*6cd0*/  LDG.E.LTC128B.U16 R201, desc[UR40][R180.64+0x2] ;  /* 0x00000228b4c97981 */ /* 0x000164000c1e1520 */
.L_x_61:
[----:B------:R-:W-:Y:S05]  /*6ce0*/  BSYNC B1 ;  /* 0x0000000000017941 */ /* 0x000fea0003800000 */
.L_x_60:
[----:B-----5:R-:W-:Y:S01]  /*6cf0*/  IMAD.U32 R0, R201, 0x10000, RZ ;  /* 0x00010000c9007824 */ /* 0x020fe200078e00ff */
[----:B------:R-:W-:Y:S03]  /*6d00*/  BSSY B1, `(.L_x_62) ;  /* 0x0000011000017945 */ /* 0x000fe60003800000 */
[----:B------:R-:W-:-:S04]  /*6d10*/  FMUL R0, R0, R23 ;  /* 0x0000001700007220 */ /* 0x000fc80000400000 */
[----:B------:R-:W-:Y:S01]  /*6d20*/  FFMA R0, R169, R192, R0 ;  /* 0x000000c0a9007223 */ /* 0x000fe20000000000 */
[----:B------:R-:W-:-:S04]  /*6d30*/  IMAD.WIDE.U32 R168, R17, R200, R10 ;  /* 0x000000c811a87225 */ /* 0x000fc800078e000a */
[----:B------:R-:W-:Y:S01]  /*6d40*/  F2FP.BF16.F32.PACK_AB R0, RZ, R0 ;  /* 0x00000000ff00723e */ /* 0x000fe200000010ff */
[----:B------:R-:W-:-:S04]  /*6d50*/  IMAD.IADD R3, R3, 0x1, R169 ;  /* 0x0000000103037824 */ /* 0x000fc800078e02a9 */
[----:B------:R3:W-:Y:S01]  /*6d60*/  @P0 STG.E.U16 desc[UR40][R20.64+0x2], R0 ;  /* 0x0000020014000986 */ /* 0x0007e2000c101528 */
[----:B------:R-:W-:-:S04]  /*6d70*/  LEA R10, P0, R193, R196, 0x1 ;  /* 0x000000c4c10a7211 */ /* 0x000fc800078008ff */
[----:B------:R-:W-:Y:S02]  /*6d80*/  LEA.HI.X R11, R193, R197, R219, 0x1, P0 ;  /* 0x000000c5c10b7211 */ /* 0x000fe400000f0cdb */
[----:B------:R-:W-:-:S04]  /*6d90*/  LEA R196, P0, R168, R196, 0x1 ;  /* 0x000000c4a8c47211 */ /* 0x000fc800078008ff */
[----:B------:R-:W-:Y:S02]  /*6da0*/  LEA.HI.X R197, R168, R197, R3, 0x1, P0 ;  /* 0x000000c5a8c57211 */ /* 0x000fe400000f0c03 */
[----:B------:R-:W-:-:S05]  /*6db0*/  IADD3 R168, P0, R20, R8, RZ ;  /* 0x0000000814a87210 */ /* 0x000fca0007f1e0ff */
[----:B------:R-:W-:Y:S01]  /*6dc0*/  IMAD.X R169, R21, 0x1, R7, P0 ;  /* 0x0000000115a97824 */ /* 0x000fe200000e0607 */
[----:B------:R-:W-:-:S04]  /*6dd0*/  ISETP.GT.AND P0, PT, R5, 0x108, PT ;  /* 0x000001080500780c */ /* 0x000fc80003f04270 */
[----:B------:R-:W-:-:S13]  /*6de0*/  ISETP.GT.AND P5, PT, R4, RZ, P0 ;  /* 0x000000ff0400720c */ /* 0x000fda00007a4270 */
[----:B---3--:R-:W-:Y:S05]  /*6df0*/  @!P5 BRA `(.L_x_63) ;  /* 0x000000000004d947 */ /* 0x008fea0003800000 */
[----:B------:R3:W5:Y:S02]  /*6e00*/  LDG.E.LTC128B.U16 R201, desc[UR40][R10.64] ;  /* 0x000000280ac97981 */ /* 0x000764000c1e1520 */
.L_x_63:
[----:B------:R-:W-:Y:S05]  /*6e10*/  BSYNC B1 ;  /* 0x0000000000017941 */ /* 0x000fea0003800000 */
.L_x_62:
[----:B-----5:R-:W-:Y:S01]  /*6e20*/  IMAD.U32 R0, R201, 0x10000, RZ ;  /* 0x00010000c9007824 */ /* 0x020fe200078e00ff */
[----:B------:R-:W-:Y:S03]  /*6e30*/  BSSY B1, `(.L_x_64) ;  /* 0x0000008000017945 */ /* 0x000fe60003800000 */
[----:B------:R-:W-:-:S04]  /*6e40*/  FMUL R3, R0, R23 ;  /* 0x0000001700037220 */ /* 0x000fc80000400000 */
[----:B------:R-:W-:-:S05]  /*6e50*/  FFMA R3, R170, R192, R3 ;  /* 0x000000c0aa037223 */ /* 0x000fca0000000003 */
[----:B------:R-:W-:-:S05]  /*6e60*/  F2FP.BF16.F32.PACK_AB R3, RZ, R3 ;  /* 0x00000003ff03723e */ /* 0x000fca00000010ff */
[----:B------:R0:W-:Y:S01]  /*6e70*/  @P5 STG.E.U16 desc[UR40][R168.64], R3 ;  /* 0x00000003a8005986 */ /* 0x0001e2000c101528 */
[----:B------:R-:W-:-:S13]  /*6e80*/  ISETP.GT.AND P5, PT, R4, 0x1, P0 ;  /* 0x000000010400780c */ /* 0x000fda00007a4270 */
[----:B0-----:R-:W-:Y:S05]  /*6e90*/  @!P5 BRA `(.L_x_65) ;  /* 0x000000000004d947 */ /* 0x001fea0003800000 */
[----:B------:R0:W5:Y:S02]  /*6ea0*/  LDG.E.LTC128B.U16 R201, desc[UR40][R196.64+0x2] ;  /* 0x00000228c4c97981 */ /* 0x000164000c1e1520 */
.L_x_65:
[----:B------:R-:W-:Y:S05]  /*6eb0*/  BSYNC B1 ;  /* 0x0000000000017941 */ /* 0x000fea0003800000 */
.L_x_64:
        /* <DEDUP_REMOVED lines=9> */
.L_x_67:
[----:B------:R-:W-:Y:S05]  /*6f50*/  BSYNC B1 ;  /* 0x0000000000017941 */ /* 0x000fea0003800000 */
.L_x_66:
[----:B-----5:R-:W-:Y:S01]  /*6f60*/  IMAD.U32 R0, R201, 0x10000, RZ ;  /* 0x00010000c9007824 */ /* 0x020fe200078e00ff */
[----:B---3--:R-:W-:Y:S01]  /*6f70*/  @P5 MOV R10, R20 ;  /* 0x00000014000a5202 */ /* 0x008fe20000000f00 */
[----:B------:R-:W-:Y:S01]  /*6f80*/  @P5 IMAD.MOV.U32 R11, RZ, RZ, R21 ;  /* 0x000000ffff0b5224 */ /* 0x000fe200078e0015 */
[----:B------:R-:W-:Y:S01]  /*6f90*/  BSSY B1, `(.L_x_68) ;  /* 0x0000008000017945 */ /* 0x000fe20003800000 */
[----:B------:R-:W-:-:S04]  /*6fa0*/  FMUL R3, R0, R23 ;  /* 0x0000001700037220 */ /* 0x000fc80000400000 */
[----:B------:R-:W-:-:S05]  /*6fb0*/  FFMA R3, R172, R192, R3 ;  /* 0x000000c0ac037223 */ /* 0x000fca0000000003 */
[----:B------:R-:W-:-:S05]  /*6fc0*/  F2FP.BF16.F32.PACK_AB R3, RZ, R3 ;  /* 0x00000003ff03723e */ /* 0x000fca00000010ff */
[----:B------:R3:W-:Y:S01]  /*6fd0*/  @P5 STG.E.U16 desc[UR40][R10.64+0x10], R3 ;  /* 0x000010030a005986 */ /* 0x0007e2000c101528 */
[----:B------:R-:W-:-:S13]  /*6fe0*/  ISETP.GT.AND P5, PT, R4, 0x9, P1 ;  /* 0x000000090400780c */ /* 0x000fda0000fa4270 */
[----:B---3--:R-:W-:Y:S05]  /*6ff0*/  @!P5 BRA `(.L_x_69) ;  /* 0x000000000004d947 */ /* 0x008fea0003800000 */
[----:B------:R3:W5:Y:S02]  /*7000*/  LDG.E.LTC128B.U16 R201, desc[UR40][R180.64+0x12] ;  /* 0x00001228b4c97981 */ /* 0x000764000c1e1520 */
.L_x_69:
[----:B------:R-:W-:Y:S05]  /*7010*/  BSYNC B1 ;  /* 0x0000000000017941 */ /* 0x000fea0003800000 */
.L_x_68:
[----:B-----5:R-:W-:Y:S01]  /*7020*/  IMAD.U32 R0, R201, 0x10000, RZ ;  /* 0x00010000c9007824 */ /* 0x020fe200078e00ff */
[----:B------:R-:W-:Y:S01]  /*7030*/  BSSY B1, `(.L_x_70) ;  /* 0x000000c000017945 */ /* 0x000fe20003800000 */
[----:B------:R-:W-:Y:S02]  /*7040*/  @P5 IMAD.MOV.U32 R10, RZ, RZ, R20 ;  /* 0x000000ffff0a5224 */ /* 0x000fe400078e0014 */
[----:B------:R-:W-:Y:S01]  /*7050*/  FMUL R0, R0, R23 ;  /* 0x0000001700007220 */ /* 0x000fe20000400000 */
[----:B------:R-:W-:-:S03]  /*7060*/  @P5 IMAD.MOV.U32 R11, RZ, RZ, R21 ;  /* 0x000000ffff0b5224 */ /* 0x000fc600078e0015 */
[----:B------:R-:W-:-:S05]  /*7070*/  FFMA R0, R173, R192, R0 ;  /* 0x000000c0ad007223 */ /* 0x000fca0000000000 */
[----:B------:R-:W-:-:S05]  /*7080*/  F2FP.BF16.F32.PACK_AB R0, RZ, R0 ;  /* 0x00000000ff00723e */ /* 0x000fca00000010ff */
[----:B------:R0:W-:Y:S01]  /*7090*/  @P5 STG.E.U16 desc[UR40][R10.64+0x12], R0 ;  /* 0x000012000a005986 */ /* 0x0001e2000c101528 */
[----:B------:R-:W-:-:S05]  /*70a0*/  IADD3 R20, P5, R20, R8, RZ ;  /* 0x0000000814147210 */ /* 0x000fca0007fbe0ff */
[----:B------:R-:W-:Y:S01]  /*70b0*/  IMAD.X R21, R21, 0x1, R7, P5 ;  /* 0x0000000115157824 */ /* 0x000fe200028e0607 */
[----:B------:R-:W-:-:S13]  /*70c0*/  ISETP.GT.AND P5, PT, R4, 0x8, P0 ;  /* 0x000000080400780c */ /* 0x000fda00007a4270 */
[----:B0-----:R-:W-:Y:S05]  /*70d0*/  @!P5 BRA `(.L_x_71) ;  /* 0x000000000004d947 */ /* 0x001fea0003800000 */
[----:B------:R0:W5:Y:S02]  /*70e0*/  LDG.E.LTC128B.U16 R201, desc[UR40][R196.64+0x10] ;  /* 0x00001028c4c97981 */ /* 0x000164000c1e1520 */
.L_x_71:
[----:B------:R-:W-:Y:S05]  /*70f0*/  BSYNC B1 ;  /* 0x0000000000017941 */ /* 0x000fea0003800000 */
.L_x_70:
[----:B-----5:R-:W-:Y:S01]  /*7100*/  IMAD.U32 R0, R201, 0x10000, RZ ;  /* 0x00010000c9007824 */ /* 0x020fe200078e00ff */
[----:B------:R-:W-:Y:S03]  /*7110*/  BSSY B1, `(.L_x_72) ;  /* 0x000000c000017945 */ /* 0x000fe60003800000 */
[----:B------:R-:W-:-:S04]  /*7120*/  FMUL R3, R0, R23 ;  /* 0x0000001700037220 */ /* 0x000fc80000400000 */
[----:B------:R-:W-:-:S05]  /*7130*/  FFMA R3, R174, R192, R3 ;  /* 0x000000c0ae037223 */ /* 0x000fca0000000003 */
[----:B------:R-:W-:-:S05]  /*7140*/  F2FP.BF16.F32.PACK_AB R3, RZ, R3 ;  /* 0x00000003ff03723e */ /* 0x000fca00000010ff */
[----:B------:R0:W-:Y:S01]  /*7150*/  @P5 STG.E.U16 desc[UR40][R20.64+0x10], R3 ;  /* 0x0000100314005986 */ /* 0x0001e2000c101528 */
[----:B------:R-:W-:-:S04]  /*7160*/  IADD3 R10, P5, R9, R212, RZ ;  /* 0x000000d4090a7210 */ /* 0x000fc80007fbe0ff */
[----:B------:R-:W-:Y:S02]  /*7170*/  IADD3.X R11, R177, R203, RZ, P5, !PT ;  /* 0x000000cbb10b7210 */ /* 0x000fe40002ffe4ff */
[----:B------:R-:W-:-:S05]  /*7180*/  IADD3 R8, P5, R8, R10, RZ ;  /* 0x0000000a08087210 */ /* 0x000fca0007fbe0ff */
[----:B------:R-:W-:Y:S01]  /*7190*/  IMAD.X R9, R7, 0x1, R11, P5 ;  /* 0x0000000107097824 */ /* 0x000fe200028e060b */
[----:B------:R-:W-:-:S13]  /*71a0*/  ISETP.GT.AND P5, PT, R4, 0x9, P0 ;  /* 0x000000090400780c */ /* 0x000fda00007a4270 */
[----:B0-----:R-:W-:Y:S05]  /*71b0*/  @!P5 BRA `(.L_x_73) ;  /* 0x000000000004d947 */ /* 0x001fea0003800000 */
[----:B------:R0:W5:Y:S02]  /*71c0*/  LDG.E.LTC128B.U16 R201, desc[UR40][R196.64+0x12] ;  /* 0x00001228c4c97981 */ /* 0x000164000c1e1520 */
.L_x_73:
[----:B------:R-:W-:Y:S05]  /*71d0*/  BSYNC B1 ;  /* 0x0000000000017941 */ /* 0x000fea0003800000 */
.L_x_72:
        /* <DEDUP_REMOVED lines=9> */
.L_x_75:
[----:B------:R-:W-:Y:S05]  /*7270*/  BSYNC B1 ;  /* 0x0000000000017941 */ /* 0x000fea0003800000 */
.L_x_74:
        /* <DEDUP_REMOVED lines=9> */
.L_x_77:
[----:B------:R-:W-:Y:S05]  /*7310*/  BSYNC B1 ;  /* 0x0000000000017941 */ /* 0x000fea0003800000 */
.L_x_76:
        /* <DEDUP_REMOVED lines=9> */
.L_x_79:
[----:B------:R-:W-:Y:S05]  /*73b0*/  BSYNC B1 ;  /* 0x0000000000017941 */ /* 0x000fea0003800000 */
.L_x_78:
        /* <DEDUP_REMOVED lines=9> */
.L_x_81:
[----:B------:R-:W-:Y:S05]  /*7450*/  BSYNC B1 ;  /* 0x0000000000017941 */ /* 0x000fea0003800000 */
.L_x_80:
        /* <DEDUP_REMOVED lines=9> */
.L_x_83:
[----:B------:R-:W-:Y:S05]  /*74f0*/  BSYNC B1 ;  /* 0x0000000000017941 */ /* 0x000fea0003800000 */
.L_x_82:
[----:B-----5:R-:W-:Y:S01]  /*7500*/  SHF.L.U32 R0, R201, 0x10, RZ ;  /* 0x00000010c9007819 */ /* 0x020fe200000006ff */
[----:B------:R-:W-:Y:S04]  /*7510*/  BSSY B1, `(.L_x_84) ;  /* 0x0000008000017945 */ /* 0x000fe80003800000 */
[----:B------:R-:W-:-:S04]  /*7520*/  FMUL R3, R0, R23 ;  /* 0x0000001700037220 */ /* 0x000fc80000400000 */
[----:B------:R-:W-:-:S05]  /*7530*/  FFMA R3, R164, R192, R3 ;  /* 0x000000c0a4037223 */ /* 0x000fca0000000003 */
[----:B------:R-:W-:-:S05]  /*7540*/  F2FP.BF16.F32.PACK_AB R3, RZ, R3 ;  /* 0x00000003ff03723e */ /* 0x000fca00000010ff */
[----:B------:R0:W-:Y:S01]  /*7550*/  @P5 STG.E.U16 desc[UR40][R14.64+0x30], R3 ;  /* 0x000030030e005986 */ /* 0x0001e2000c101528 */
[----:B------:R-:W-:-:S13]  /*7560*/  ISETP.GT.AND P5, PT, R4, 0x19, P4 ;  /* 0x000000190400780c */ /* 0x000fda00027a4270 */
[----:B0-----:R-:W-:Y:S05]  /*7570*/  @!P5 BRA `(.L_x_85) ;  /* 0x000000000004d947 */ /* 0x001fea0003800000 */
[----:B------:R0:W5:Y:S02]  /*7580*/  LDG.E.LTC128B.U16 R201, desc[UR40][R12.64+0x32] ;  /* 0x000032280cc97981 */ /* 0x000164000c1e1520 */
.L_x_85:
[----:B------:R-:W-:Y:S05]  /*7590*/  BSYNC B1 ;  /* 0x0000000000017941 */ /* 0x000fea0003800000 */
.L_x_84:
        /* <DEDUP_REMOVED lines=9> */
.L_x_87:
[----:B------:R-:W-:Y:S05]  /*7630*/  BSYNC B1 ;  /* 0x0000000000017941 */ /* 0x000fea0003800000 */
.L_x_86:
        /* <DEDUP_REMOVED lines=9> */
.L_x_89:
[----:B------:R-:W-:Y:S05]  /*76d0*/  BSYNC B1 ;  /* 0x0000000000017941 */ /* 0x000fea0003800000 */
.L_x_88:
        /* <DEDUP_REMOVED lines=9> */
.L_x_91:
[----:B------:R-:W-:Y:S05]  /*7770*/  BSYNC B1 ;  /* 0x0000000000017941 */ /* 0x000fea0003800000 */
.L_x_90:
        /* <DEDUP_REMOVED lines=8> */
[----:B------:R-:W-:-:S13]  /*7800*/  ISETP.GT.AND P5, PT, R4, 0x11, P2 ;  /* 0x000000110400780c */ /* 0x000fda00017a4270 */
[----:B0-----:R-:W-:Y:S05]  /*7810*/  @!P5 BRA `(.L_x_93) ;  /* 0x000000000004d947 */ /* 0x001fea0003800000 */
[----:B------:R0:W5:Y:S02]  /*7820*/  LDG.E.LTC128B.U16 R201, desc[UR40][R208.64+0x22] ;  /* 0x00002228d0c97981 */ /* 0x000164000c1e1520 */
.L_x_93:
[----:B------:R-:W-:Y:S05]  /*7830*/  BSYNC B1 ;  /* 0x0000000000017941 */ /* 0x000fea0003800000 */
.L_x_92:
[----:B-----5:R-:W-:Y:S01]  /*7840*/  SHF.L.U32 R0, R201, 0x10, RZ ;  /* 0x00000010c9007819 */ /* 0x020fe200000006ff */
[----:B------:R-:W-:Y:S01]  /*7850*/  @P5 IMAD.MOV.U32 R6, RZ, RZ, R212 ;  /* 0x000000ffff065224 */ /* 0x000fe200078e00d4 */
[----:B------:R-:W-:Y:S01]  /*7860*/  BSSY B1, `(.L_x_94) ;  /* 0x0000009000017945 */ /* 0x000fe20003800000 */
[----:B------:R-:W-:Y:S02]  /*7870*/  @P5 IMAD.MOV.U32 R7, RZ, RZ, R177 ;  /* 0x000000ffff075224 */ /* 0x000fe400078e00b1 */
[----:B------:R-:W-:-:S04]  /*7880*/  FMUL R0, R0, R23 ;  /* 0x0000001700007220 */ /* 0x000fc80000400000 */
[----:B------:R-:W-:-:S05]  /*7890*/  FFMA R0, R153, R192, R0 ;  /* 0x000000c099007223 */ /* 0x000fca0000000000 */
[----:B------:R-:W-:-:S05]  /*78a0*/  F2FP.BF16.F32.PACK_AB R0, RZ, R0 ;  /* 0x00000000ff00723e */ /* 0x000fca00000010ff */
[----:B------:R0:W-:Y:S01]  /*78b0*/  @P5 STG.E.U16 desc[UR40][R6.64+0x22], R0 ;  /* 0x0000220006005986 */ /* 0x0001e2000c101528 */
[----:B------:R-:W-:-:S13]  /*78c0*/  ISETP.GT.AND P5, PT, R4, 0x10, P6 ;  /* 0x000000100400780c */ /* 0x000fda00037a4270 */
[----:B0-----:R-:W-:Y:S05]  /*78d0*/  @!P5 BRA `(.L_x_95) ;  /* 0x000000000004d947 */ /* 0x001fea0003800000 */
[----:B------:R0:W5:Y:S02]  /*78e0*/  LDG.E.LTC128B.U16 R201, desc[UR40][R188.64+0x20] ;  /* 0x00002028bcc97981 */ /* 0x000164000c1e1520 */
.L_x_95:
[----:B------:R-:W-:Y:S05]  /*78f0*/  BSYNC B1 ;  /* 0x0000000000017941 */ /* 0x000fea0003800000 */
.L_x_94:
        /* <DEDUP_REMOVED lines=11> */
.L_x_97:
[----:B------:R-:W-:Y:S05]  /*79b0*/  BSYNC B1 ;  /* 0x0000000000017941 */ /* 0x000fea0003800000 */
.L_x_96:
[----:B-----5:R-:W-:Y:S01]  /*79c0*/  IMAD.U32 R0, R201, 0x10000, RZ ;  /* 0x00010000c9007824 */ /* 0x020fe200078e00ff */
[----:B------:R-:W-:Y:S01]  /*79d0*/  @P5 MOV R6, R178 ;  /* 0x000000b200065202 */ /* 0x000fe20000000f00 */
[----:B------:R-:W-:Y:S01]  /*79e0*/  @P5 IMAD.MOV.U32 R7, RZ, RZ, R179 ;  /* 0x000000ffff075224 */ /* 0x000fe200078e00b3 */
[----:B------:R-:W-:Y:S01]  /*79f0*/  BSSY B1, `(.L_x_98) ;  /* 0x0000008000017945 */ /* 0x000fe20003800000 */
[----:B------:R-:W-:-:S04]  /*7a00*/  FMUL R0, R0, R23 ;  /* 0x0000001700007220 */ /* 0x000fc80000400000 */
[----:B------:R-:W-:-:S05]  /*7a10*/  FFMA R0, R155, R192, R0 ;  /* 0x000000c09b007223 */ /* 0x000fca0000000000 */
[----:B------:R-:W-:-:S05]  /*7a20*/  F2FP.BF16.F32.PACK_AB R0, RZ, R0 ;  /* 0x00000000ff00723e */ /* 0x000fca00000010ff */
[----:B------:R0:W-:Y:S01]  /*7a30*/  @P5 STG.E.U16 desc[UR40][R6.64+0x22], R0 ;  /* 0x0000220006005986 */ /* 0x0001e2000c101528 */
[----:B------:R-:W-:-:S13]  /*7a40*/  ISETP.GT.AND P5, PT, R4, 0x18, P2 ;  /* 0x000000180400780c */ /* 0x000fda00017a4270 */
[----:B0-----:R-:W-:Y:S05]  /*7a50*/  @!P5 BRA `(.L_x_99) ;  /* 0x000000000004d947 */ /* 0x001fea0003800000 */
[----:B------:R0:W5:Y:S02]  /*7a60*/  LDG.E.LTC128B.U16 R201, desc[UR40][R208.64+0x30] ;  /* 0x00003028d0c97981 */ /* 0x000164000c1e1520 */
.L_x_99:
[----:B------:R-:W-:Y:S05]  /*7a70*/  BSYNC B1 ;  /* 0x0000000000017941 */ /* 0x000fea0003800000 */
.L_x_98:
        /* <DEDUP_REMOVED lines=11> */
.L_x_101:
[----:B------:R-:W-:Y:S05]  /*7b30*/  BSYNC B1 ;  /* 0x0000000000017941 */ /* 0x000fea0003800000 */
.L_x_100:
        /* <DEDUP_REMOVED lines=11> */
.L_x_103:
[----:B------:R-:W-:Y:S05]  /*7bf0*/  BSYNC B1 ;  /* 0x0000000000017941 */ /* 0x000fea0003800000 */
.L_x_102:
        /* <DEDUP_REMOVED lines=11> */
.L_x_105:
[----:B------:R-:W-:Y:S05]  /*7cb0*/  BSYNC B1 ;  /* 0x0000000000017941 */ /* 0x000fea0003800000 */
.L_x_104:
[----:B-----5:R-:W-:Y:S02]  /*7cc0*/  IMAD.U32 R0, R201, 0x10000, RZ ;  /* 0x00010000c9007824 */ /* 0x020fe400078e00ff */
[----:B------:R-:W-:Y:S02]  /*7cd0*/  @P5 IMAD.MOV.U32 R6, RZ, RZ, R178 ;  /* 0x000000ffff065224 */ /* 0x000fe400078e00b2 */
[----:B------:R-:W-:Y:S01]  /*7ce0*/  FMUL R0, R0, R23 ;  /* 0x0000001700007220 */ /* 0x000fe20000400000 */
[----:B------:R-:W-:-:S03]  /*7cf0*/  @P5 IMAD.MOV.U32 R7, RZ, RZ, R179 ;  /* 0x000000ffff075224 */ /* 0x000fc600078e00b3 */
[----:B------:R-:W-:-:S05]  /*7d00*/  FFMA R0, R159, R192, R0 ;  /* 0x000000c09f007223 */ /* 0x000fca0000000000 */
[----:B------:R-:W-:-:S04]  /*7d10*/  F2FP.BF16.F32.PACK_AB R0, RZ, R0 ;  /* 0x00000000ff00723e */ /* 0x000fc800000010ff */
[----:B------:R-:W-:-:S05]  /*7d20*/  PRMT R5, R0, 0x7610, R5 ;  /* 0x0000761000057816 */ /* 0x000fca0000000005 */
[----:B------:R0:W-:Y:S01]  /*7d30*/  @P5 STG.E.U16 desc[UR40][R6.64+0x32], R5 ;  /* 0x0000320506005986 */ /* 0x0001e2000c101528 */
[----:B------:R-:W-:-:S13]  /*7d40*/  ISETP.GT.AND P5, PT, R4, 0x10, P1 ;  /* 0x000000100400780c */ /* 0x000fda0000fa4270 */
[----:B------:R-:W2:Y:S01]  /*7d50*/  @P5 LDG.E.LTC128B.U16 R201, desc[UR40][R180.64+0x20] ;  /* 0x00002028b4c95981 */ /* 0x000ea2000c1e1520 */
[----:B------:R-:W-:Y:S01]  /*7d60*/  BSSY B1, `(.L_x_106) ;  /* 0x0000009000017945 */ /* 0x000fe20003800000 */
[----:B--2---:R-:W-:-:S05]  /*7d70*/  SHF.L.U32 R0, R201, 0x10, RZ ;  /* 0x00000010c9007819 */ /* 0x004fca00000006ff */
[----:B------:R-:W-:-:S04]  /*7d80*/  FMUL R3, R0, R23 ;  /* 0x0000001700037220 */ /* 0x000fc80000400000 */
[----:B------:R-:W-:-:S05]  /*7d90*/  FFMA R3, R144, R192, R3 ;  /* 0x000000c090037223 */ /* 0x000fca0000000003 */
[----:B------:R-:W-:-:S05]  /*7da0*/  F2FP.BF16.F32.PACK_AB R3, RZ, R3 ;  /* 0x00000003ff03723e */ /* 0x000fca00000010ff */
[----:B------:R0:W-:Y:S01]  /*7db0*/  @P5 STG.E.U16 desc[UR40][R10.64+0x20], R3 ;  /* 0x000020030a005986 */ /* 0x0001e2000c101528 */
[----:B------:R-:W-:-:S13]  /*7dc0*/  ISETP.GT.AND P5, PT, R4, 0x11, P1 ;  /* 0x000000110400780c */ /* 0x000fda0000fa4270 */
[----:B0-----:R-:W-:Y:S05]  /*7dd0*/  @!P5 BRA `(.L_x_107) ;  /* 0x000000000004d947 */ /* 0x001fea0003800000 */
[----:B------:R0:W5:Y:S02]  /*7de0*/  LDG.E.LTC128B.U16 R201, desc[UR40][R180.64+0x22] ;  /* 0x00002228b4c97981 */ /* 0x000164000c1e1520 */
.L_x_107:
[----:B------:R-:W-:Y:S05]  /*7df0*/  BSYNC B1 ;  /* 0x0000000000017941 */ /* 0x000fea0003800000 */
.L_x_106:
[----:B-----5:R-:W-:Y:S01]  /*7e00*/  IMAD.U32 R0, R201, 0x10000, RZ ;  /* 0x00010000c9007824 */ /* 0x020fe200078e00ff */
[----:B------:R-:W-:Y:S03]  /*7e10*/  BSSY B1, `(.L_x_108) ;  /* 0x0000008000017945 */ /* 0x000fe60003800000 */
[----:B------:R-:W-:-:S04]  /*7e20*/  FMUL R0, R0, R23 ;  /* 0x0000001700007220 */ /* 0x000fc80000400000 */
[----:B------:R-:W-:-:S05]  /*7e30*/  FFMA R0, R145, R192, R0 ;  /* 0x000000c091007223 */ /* 0x000fca0000000000 */
[----:B------:R-:W-:-:S05]  /*7e40*/  F2FP.BF16.F32.PACK_AB R0, RZ, R0 ;  /* 0x00000000ff00723e */ /* 0x000fca00000010ff */
[----:B------:R2:W-:Y:S01]  /*7e50*/  @P5 STG.E.U16 desc[UR40][R10.64+0x22], R0 ;  /* 0x000022000a005986 */ /* 0x0005e2000c101528 */
[----:B------:R-:W-:-:S13]  /*7e60*/  ISETP.GT.AND P5, PT, R4, 0x10, P0 ;  /* 0x000000100400780c */ /* 0x000fda00007a4270 */
[----:B--2---:R-:W-:Y:S05]  /*7e70*/  @!P5 BRA `(.L_x_109) ;  /* 0x000000000004d947 */ /* 0x004fea0003800000 */
[----:B------:R2:W5:Y:S02]  /*7e80*/  LDG.E.LTC128B.U16 R201, desc[UR40][R196.64+0x20] ;  /* 0x00002028c4c97981 */ /* 0x000564000c1e1520 */
.L_x_109:
[----:B------:R-:W-:Y:S05]  /*7e90*/  BSYNC B1 ;  /* 0x0000000000017941 */ /* 0x000fea0003800000 */
.L_x_108:
        /* <DEDUP_REMOVED lines=9> */
.L_x_111:
[----:B------:R-:W-:Y:S05]  /*7f30*/  BSYNC B1 ;  /* 0x0000000000017941 */ /* 0x000fea0003800000 */
.L_x_110:
        /* <DEDUP_REMOVED lines=9> */
.L_x_113:
[----:B------:R-:W-:Y:S05]  /*7fd0*/  BSYNC B1 ;  /* 0x0000000000017941 */ /* 0x000fea0003800000 */
.L_x_112:
        /* <DEDUP_REMOVED lines=9> */
.L_x_115:
[----:B------:R-:W-:Y:S05]  /*8070*/  BSYNC B1 ;  /* 0x0000000000017941 */ /* 0x000fea0003800000 */
.L_x_114:
        /* <DEDUP_REMOVED lines=9> */
.L_x_117:
[----:B------:R-:W-:Y:S05]  /*8110*/  BSYNC B1 ;  /* 0x0000000000017941 */ /* 0x000fea0003800000 */
.L_x_116:
        /* <DEDUP_REMOVED lines=11> */
.L_x_119:
[----:B------:R-:W-:Y:S05]  /*81d0*/  BSYNC B1 ;  /* 0x0000000000017941 */ /* 0x000fea0003800000 */
.L_x_118:
        /* <DEDUP_REMOVED lines=11> */
.L_x_121:
[----:B------:R-:W-:Y:S05]  /*8290*/  BSYNC B1 ;  /* 0x0000000000017941 */ /* 0x000fea0003800000 */
.L_x_120:
        /* <DEDUP_REMOVED lines=9> */
.L_x_123:
[----:B------:R-:W-:Y:S05]  /*8330*/  BSYNC B1 ;  /* 0x0000000000017941 */ /* 0x000fea0003800000 */
.L_x_122:
        /* <DEDUP_REMOVED lines=9> */
.L_x_125:
[----:B------:R-:W-:Y:S05]  /*83d0*/  BSYNC B1 ;  /* 0x0000000000017941 */ /* 0x000fea0003800000 */
.L_x_124:
        /* <DEDUP_REMOVED lines=9> */
.L_x_127:
[----:B------:R-:W-:Y:S05]  /*8470*/  BSYNC B1 ;  /* 0x0000000000017941 */ /* 0x000fea0003800000 */
.L_x_126:
        /* <DEDUP_REMOVED lines=9> */
.L_x_129:
[----:B------:R-:W-:Y:S05]  /*8510*/  BSYNC B1 ;  /* 0x0000000000017941 */ /* 0x000fea0003800000 */
.L_x_128:
        /* <DEDUP_REMOVED lines=9> */
.L_x_131:
[----:B------:R-:W-:Y:S05]  /*85b0*/  BSYNC B1 ;  /* 0x0000000000017941 */ /* 0x000fea0003800000 */
.L_x_130:
        /* <DEDUP_REMOVED lines=9> */
.L_x_133:
[----:B------:R-:W-:Y:S05]  /*8650*/  BSYNC B1 ;  /* 0x0000000000017941 */ /* 0x000fea0003800000 */
.L_x_132:
        /* <DEDUP_REMOVED lines=9> */
.L_x_135:
[----:B------:R-:W-:Y:S05]  /*86f0*/  BSYNC B1 ;  /* 0x0000000000017941 */ /* 0x000fea0003800000 */
.L_x_134:
        /* <DEDUP_REMOVED lines=9> */
.L_x_137:
[----:B------:R-:W-:Y:S05]  /*8790*/  BSYNC B1 ;  /* 0x0000000000017941 */ /* 0x000fea0003800000 */
.L_x_136:
        /* <DEDUP_REMOVED lines=11> */
.L_x_139:
[----:B------:R-:W-:Y:S05]  /*8850*/  BSYNC B1 ;  /* 0x0000000000017941 */ /* 0x000fea0003800000 */
.L_x_138:
        /* <DEDUP_REMOVED lines=11> */
.L_x_141:
[----:B------:R-:W-:Y:S05]  /*8910*/  BSYNC B1 ;  /* 0x0000000000017941 */ /* 0x000fea0003800000 */
.L_x_140:
        /* <DEDUP_REMOVED lines=11> */
.L_x_143:
[----:B------:R-:W-:Y:S05]  /*89d0*/  BSYNC B1 ;  /* 0x0000000000017941 */ /* 0x000fea0003800000 */
.L_x_142:
        /* <DEDUP_REMOVED lines=11> */
.L_x_145:
[----:B------:R-:W-:Y:S05]  /*8a90*/  BSYNC B1 ;  /* 0x0000000000017941 */ /* 0x000fea0003800000 */
.L_x_144:
        /* <DEDUP_REMOVED lines=11> */
.L_x_147:
[----:B------:R-:W-:Y:S05]  /*8b50*/  BSYNC B1 ;  /* 0x0000000000017941 */ /* 0x000fea0003800000 */
.L_x_146:
        /* <DEDUP_REMOVED lines=11> */
.L_x_149:
[----:B------:R-:W-:Y:S05]  /*8c10*/  BSYNC B1 ;  /* 0x0000000000017941 */ /* 0x000fea0003800000 */
.L_x_148:
        /* <DEDUP_REMOVED lines=11> */
.L_x_151:
[----:B------:R-:W-:Y:S05]  /*8cd0*/  BSYNC B1 ;  /* 0x0000000000017941 */ /* 0x000fea0003800000 */
.L_x_150:
        /* <DEDUP_REMOVED lines=11> */
.L_x_153:
[----:B------:R-:W-:Y:S05]  /*8d90*/  BSYNC B1 ;  /* 0x0000000000017941 */ /* 0x000fea0003800000 */
.L_x_152:
        /* <DEDUP_REMOVED lines=9> */
.L_x_155:
[----:B------:R-:W-:Y:S05]  /*8e30*/  BSYNC B1 ;  /* 0x0000000000017941 */ /* 0x000fea0003800000 */
.L_x_154:
        /* <DEDUP_REMOVED lines=9> */
.L_x_157:
[----:B------:R-:W-:Y:S05]  /*8ed0*/  BSYNC B1 ;  /* 0x0000000000017941 */ /* 0x000fea0003800000 */
.L_x_156:
        /* <DEDUP_REMOVED lines=11> */
.L_x_159:
[----:B------:R-:W-:Y:S05]  /*8f90*/  BSYNC B1 ;  /* 0x0000000000017941 */ /* 0x000fea0003800000 */
.L_x_158:
        /* <DEDUP_REMOVED lines=11> */
.L_x_161:
[----:B------:R-:W-:Y:S05]  /*9050*/  BSYNC B1 ;  /* 0x0000000000017941 */ /* 0x000fea0003800000 */
.L_x_160:
        /* <DEDUP_REMOVED lines=9> */
.L_x_163:
[----:B------:R-:W-:Y:S05]  /*90f0*/  BSYNC B1 ;  /* 0x0000000000017941 */ /* 0x000fea0003800000 */
.L_x_162:
        /* <DEDUP_REMOVED lines=9> */
.L_x_165:
[----:B------:R-:W-:Y:S05]  /*9190*/  BSYNC B1 ;  /* 0x0000000000017941 */ /* 0x000fea0003800000 */
.L_x_164:
        /* <DEDUP_REMOVED lines=11> */
.L_x_167:
[----:B------:R-:W-:Y:S05]  /*9250*/  BSYNC B1 ;  /* 0x0000000000017941 */ /* 0x000fea0003800000 */
.L_x_166:
        /* <DEDUP_REMOVED lines=11> */
.L_x_169:
[----:B------:R-:W-:Y:S05]  /*9310*/  BSYNC B1 ;  /* 0x0000000000017941 */ /* 0x000fea0003800000 */
.L_x_168:
        /* <DEDUP_REMOVED lines=9> */
.L_x_171:
[----:B------:R-:W-:Y:S05]  /*93b0*/  BSYNC B1 ;  /* 0x0000000000017941 */ /* 0x000fea0003800000 */
.L_x_170:
        /* <DEDUP_REMOVED lines=9> */
.L_x_173:
[----:B------:R-:W-:Y:S05]  /*9450*/  BSYNC B1 ;  /* 0x0000000000017941 */ /* 0x000fea0003800000 */
.L_x_172:
        /* <DEDUP_REMOVED lines=9> */
.L_x_175:
[----:B------:R-:W-:Y:S05]  /*94f0*/  BSYNC B1 ;  /* 0x0000000000017941 */ /* 0x000fea0003800000 */
.L_x_174:
        /* <DEDUP_REMOVED lines=9> */
.L_x_177:
[----:B------:R-:W-:Y:S05]  /*9590*/  BSYNC B1 ;  /* 0x0000000000017941 */ /* 0x000fea0003800000 */
.L_x_176:
        /* <DEDUP_REMOVED lines=9> */
.L_x_179:
[----:B------:R-:W-:Y:S05]  /*9630*/  BSYNC B1 ;  /* 0x0000000000017941 */ /* 0x000fea0003800000 */
.L_x_178:
        /* <DEDUP_REMOVED lines=9> */
.L_x_181:
[----:B------:R-:W-:Y:S05]  /*96d0*/  BSYNC B1 ;  /* 0x0000000000017941 */ /* 0x000fea0003800000 */
.L_x_180:
        /* <DEDUP_REMOVED lines=9> */
.L_x_183:
[----:B------:R-:W-:Y:S05]  /*9770*/  BSYNC B1 ;  /* 0x0000000000017941 */ /* 0x000fea0003800000 */
.L_x_182:
        /* <DEDUP_REMOVED lines=9> */
.L_x_185:
[----:B------:R-:W-:Y:S05]  /*9810*/  BSYNC B1 ;  /* 0x0000000000017941 */ /* 0x000fea0003800000 */
.L_x_184:
        /* <DEDUP_REMOVED lines=11> */
.L_x_187:
[----:B------:R-:W-:Y:S05]  /*98d0*/  BSYNC B1 ;  /* 0x0000000000017941 */ /* 0x000fea0003800000 */
.L_x_186:
        /* <DEDUP_REMOVED lines=11> */
.L_x_189:
[----:B------:R-:W-:Y:S05]  /*9990*/  BSYNC B1 ;  /* 0x0000000000017941 */ /* 0x000fea0003800000 */
.L_x_188:
        /* <DEDUP_REMOVED lines=11> */
.L_x_191:
[----:B------:R-:W-:Y:S05]  /*9a50*/  BSYNC B1 ;  /* 0x0000000000017941 */ /* 0x000fea0003800000 */
.L_x_190:
        /* <DEDUP_REMOVED lines=11> */
.L_x_193:
[----:B------:R-:W-:Y:S05]  /*9b10*/  BSYNC B1 ;  /* 0x0000000000017941 */ /* 0x000fea0003800000 */
.L_x_192:
        /* <DEDUP_REMOVED lines=11> */
.L_x_195:
[----:B------:R-:W-:Y:S05]  /*9bd0*/  BSYNC B1 ;  /* 0x0000000000017941 */ /* 0x000fea0003800000 */
.L_x_194:
        /* <DEDUP_REMOVED lines=11> */
.L_x_197:
[----:B------:R-:W-:Y:S05]  /*9c90*/  BSYNC B1 ;  /* 0x0000000000017941 */ /* 0x000fea0003800000 */
.L_x_196:
        /* <DEDUP_REMOVED lines=11> */
.L_x_199:
[----:B------:R-:W-:Y:S05]  /*9d50*/  BSYNC B1 ;  /* 0x0000000000017941 */ /* 0x000fea0003800000 */
.L_x_198:
        /* <DEDUP_REMOVED lines=11> */
.L_x_201:
[----:B------:R-:W-:Y:S05]  /*9e10*/  BSYNC B1 ;  /* 0x0000000000017941 */ /* 0x000fea0003800000 */
.L_x_200:
        /* <DEDUP_REMOVED lines=9> */
.L_x_203:
[----:B------:R-:W-:Y:S05]  /*9eb0*/  BSYNC B1 ;  /* 0x0000000000017941 */ /* 0x000fea0003800000 */
.L_x_202:
        /* <DEDUP_REMOVED lines=9> */
.L_x_205:
[----:B------:R-:W-:Y:S05]  /*9f50*/  BSYNC B1 ;  /* 0x0000000000017941 */ /* 0x000fea0003800000 */
.L_x_204:
        /* <DEDUP_REMOVED lines=11> */
.L_x_207:
[----:B------:R-:W-:Y:S05]  /*a010*/  BSYNC B1 ;  /* 0x0000000000017941 */ /* 0x000fea0003800000 */
.L_x_206:
        /* <DEDUP_REMOVED lines=11> */
.L_x_209:
[----:B------:R-:W-:Y:S05]  /*a0d0*/  BSYNC B1 ;  /* 0x0000000000017941 */ /* 0x000fea0003800000 */
.L_x_208:
        /* <DEDUP_REMOVED lines=9> */
.L_x_211:
[----:B------:R-:W-:Y:S05]  /*a170*/  BSYNC B1 ;  /* 0x0000000000017941 */ /* 0x000fea0003800000 */
.L_x_210:
        /* <DEDUP_REMOVED lines=9> */
.L_x_213:
[----:B------:R-:W-:Y:S05]  /*a210*/  BSYNC B1 ;  /* 0x0000000000017941 */ /* 0x000fea0003800000 */
.L_x_212:
        /* <DEDUP_REMOVED lines=11> */
.L_x_215:
[----:B------:R-:W-:Y:S05]  /*a2d0*/  BSYNC B1 ;  /* 0x0000000000017941 */ /* 0x000fea0003800000 */
.L_x_214:
        /* <DEDUP_REMOVED lines=11> */
.L_x_217:
[----:B------:R-:W-:Y:S05]  /*a390*/  BSYNC B1 ;  /* 0x0000000000017941 */ /* 0x000fea0003800000 */
.L_x_216:
        /* <DEDUP_REMOVED lines=9> */
.L_x_219:
[----:B------:R-:W-:Y:S05]  /*a430*/  BSYNC B1 ;  /* 0x0000000000017941 */ /* 0x000fea0003800000 */
.L_x_218:
        /* <DEDUP_REMOVED lines=9> */
.L_x_221:
[----:B------:R-:W-:Y:S05]  /*a4d0*/  BSYNC B1 ;  /* 0x0000000000017941 */ /* 0x000fea0003800000 */
.L_x_220:
        /* <DEDUP_REMOVED lines=9> */
.L_x_223:
[----:B------:R-:W-:Y:S05]  /*a570*/  BSYNC B1 ;  /* 0x0000000000017941 */ /* 0x000fea0003800000 */
.L_x_222:
        /* <DEDUP_REMOVED lines=9> */
.L_x_225:
[----:B------:R-:W-:Y:S05]  /*a610*/  BSYNC B1 ;  /* 0x0000000000017941 */ /* 0x000fea0003800000 */
.L_x_224:
        /* <DEDUP_REMOVED lines=9> */
.L_x_227:
[----:B------:R-:W-:Y:S05]  /*a6b0*/  BSYNC B1 ;  /* 0x0000000000017941 */ /* 0x000fea0003800000 */
.L_x_226:
        /* <DEDUP_REMOVED lines=9> */
.L_x_229:
[----:B------:R-:W-:Y:S05]  /*a750*/  BSYNC B1 ;  /* 0x0000000000017941 */ /* 0x000fea0003800000 */
.L_x_228:
        /* <DEDUP_REMOVED lines=9> */
.L_x_231:
[----:B------:R-:W-:Y:S05]  /*a7f0*/  BSYNC B1 ;  /* 0x0000000000017941 */ /* 0x000fea0003800000 */
.L_x_230:
        /* <DEDUP_REMOVED lines=9> */
.L_x_233:
[----:B------:R-:W-:Y:S05]  /*a890*/  BSYNC B1 ;  /* 0x0000000000017941 */ /* 0x000fea0003800000 */
.L_x_232:
        /* <DEDUP_REMOVED lines=11> */
.L_x_235:
[----:B------:R-:W-:Y:S05]  /*a950*/  BSYNC B1 ;  /* 0x0000000000017941 */ /* 0x000fea0003800000 */
.L_x_234:
        /* <DEDUP_REMOVED lines=11> */
.L_x_237:
[----:B------:R-:W-:Y:S05]  /*aa10*/  BSYNC B1 ;  /* 0x0000000000017941 */ /* 0x000fea0003800000 */
.L_x_236:
        /* <DEDUP_REMOVED lines=11> */
.L_x_239:
[----:B------:R-:W-:Y:S05]  /*aad0*/  BSYNC B1 ;  /* 0x0000000000017941 */ /* 0x000fea0003800000 */
.L_x_238:
        /* <DEDUP_REMOVED lines=11> */
.L_x_241:
[----:B------:R-:W-:Y:S05]  /*ab90*/  BSYNC B1 ;  /* 0x0000000000017941 */ /* 0x000fea0003800000 */
.L_x_240:
        /* <DEDUP_REMOVED lines=11> */
.L_x_243:
[----:B------:R-:W-:Y:S05]  /*ac50*/  BSYNC B1 ;  /* 0x0000000000017941 */ /* 0x000fea0003800000 */
.L_x_242:
        /* <DEDUP_REMOVED lines=11> */
.L_x_245:
[----:B------:R-:W-:Y:S05]  /*ad10*/  BSYNC B1 ;  /* 0x0000000000017941 */ /* 0x000fea0003800000 */
.L_x_244:
        /* <DEDUP_REMOVED lines=11> */
.L_x_247:
[----:B------:R-:W-:Y:S05]  /*add0*/  BSYNC B1 ;  /* 0x0000000000017941 */ /* 0x000fea0003800000 */
.L_x_246:
        /* <DEDUP_REMOVED lines=11> */
.L_x_249:
[----:B------:R-:W-:Y:S05]  /*ae90*/  BSYNC B1 ;  /* 0x0000000000017941 */ /* 0x000fea0003800000 */
.L_x_248:
        /* <DEDUP_REMOVED lines=9> */
.L_x_251:
[----:B------:R-:W-:Y:S05]  /*af30*/  BSYNC B1 ;  /* 0x0000000000017941 */ /* 0x000fea0003800000 */
.L_x_250:
        /* <DEDUP_REMOVED lines=9> */
.L_x_253:
[----:B------:R-:W-:Y:S05]  /*afd0*/  BSYNC B1 ;  /* 0x0000000000017941 */ /* 0x000fea0003800000 */
.L_x_252:
        /* <DEDUP_REMOVED lines=11> */
.L_x_255:
[----:B------:R-:W-:Y:S05]  /*b090*/  BSYNC B1 ;  /* 0x0000000000017941 */ /* 0x000fea0003800000 */
.L_x_254:
        /* <DEDUP_REMOVED lines=11> */
.L_x_257:
[----:B------:R-:W-:Y:S05]  /*b150*/  BSYNC B1 ;  /* 0x0000000000017941 */ /* 0x000fea0003800000 */
.L_x_256:
        /* <DEDUP_REMOVED lines=9> */
.L_x_259:
[----:B------:R-:W-:Y:S05]  /*b1f0*/  BSYNC B1 ;  /* 0x0000000000017941 */ /* 0x000fea0003800000 */
.L_x_258:
        /* <DEDUP_REMOVED lines=9> */
.L_x_261:
[----:B------:R-:W-:Y:S05]  /*b290*/  BSYNC B1 ;  /* 0x0000000000017941 */ /* 0x000fea0003800000 */
.L_x_260:
        /* <DEDUP_REMOVED lines=11> */
.L_x_263:
[----:B------:R-:W-:Y:S05]  /*b350*/  BSYNC B1 ;  /* 0x0000000000017941 */ /* 0x000fea0003800000 */
.L_x_262:
        /* <DEDUP_REMOVED lines=11> */
.L_x_265:
[----:B------:R-:W-:Y:S05]  /*b410*/  BSYNC B1 ;  /* 0x0000000000017941 */ /* 0x000fea0003800000 */
.L_x_264:
        /* <DEDUP_REMOVED lines=9> */
.L_x_267:
[----:B------:R-:W-:Y:S05]  /*b4b0*/  BSYNC B1 ;  /* 0x0000000000017941 */ /* 0x000fea0003800000 */
.L_x_266:
        /* <DEDUP_REMOVED lines=9> */
.L_x_269:
[----:B------:R-:W-:Y:S05]  /*b550*/  BSYNC B1 ;  /* 0x0000000000017941 */ /* 0x000fea0003800000 */
.L_x_268:
        /* <DEDUP_REMOVED lines=9> */
.L_x_271:
[----:B------:R-:W-:Y:S05]  /*b5f0*/  BSYNC B1 ;  /* 0x0000000000017941 */ /* 0x000fea0003800000 */
.L_x_270:
        /* <DEDUP_REMOVED lines=9> */
.L_x_273:
[----:B------:R-:W-:Y:S05]  /*b690*/  BSYNC B1 ;  /* 0x0000000000017941 */ /* 0x000fea0003800000 */
.L_x_272:
        /* <DEDUP_REMOVED lines=9> */
.L_x_275:
[----:B------:R-:W-:Y:S05]  /*b730*/  BSYNC B1 ;  /* 0x0000000000017941 */ /* 0x000fea0003800000 */
.L_x_274:
        /* <DEDUP_REMOVED lines=9> */
.L_x_277:
[----:B------:R-:W-:Y:S05]  /*b7d0*/  BSYNC B1 ;  /* 0x0000000000017941 */ /* 0x000fea0003800000 */
.L_x_276:
        /* <DEDUP_REMOVED lines=9> */
.L_x_279:
[----:B------:R-:W-:Y:S05]  /*b870*/  BSYNC B1 ;  /* 0x0000000000017941 */ /* 0x000fea0003800000 */
.L_x_278:
        /* <DEDUP_REMOVED lines=9> */
.L_x_281:
[----:B------:R-:W-:Y:S05]  /*b910*/  BSYNC B1 ;  /* 0x0000000000017941 */ /* 0x000fea0003800000 */
.L_x_280:
        /* <DEDUP_REMOVED lines=11> */
.L_x_283:
[----:B------:R-:W-:Y:S05]  /*b9d0*/  BSYNC B1 ;  /* 0x0000000000017941 */ /* 0x000fea0003800000 */
.L_x_282:
        /* <DEDUP_REMOVED lines=11> */
.L_x_285:
[----:B------:R-:W-:Y:S05]  /*ba90*/  BSYNC B1 ;  /* 0x0000000000017941 */ /* 0x000fea0003800000 */
.L_x_284:
        /* <DEDUP_REMOVED lines=11> */
.L_x_287:
[----:B------:R-:W-:Y:S05]  /*bb50*/  BSYNC B1 ;  /* 0x0000000000017941 */ /* 0x000fea0003800000 */
.L_x_286:
        /* <DEDUP_REMOVED lines=11> */
.L_x_289:
[----:B------:R-:W-:Y:S05]  /*bc10*/  BSYNC B1 ;  /* 0x0000000000017941 */ /* 0x000fea0003800000 */
.L_x_288:
        /* <DEDUP_REMOVED lines=11> */
.L_x_291:
[----:B------:R-:W-:Y:S05]  /*bcd0*/  BSYNC B1 ;  /* 0x0000000000017941 */ /* 0x000fea0003800000 */
.L_x_290:
        /* <DEDUP_REMOVED lines=11> */
.L_x_293:
[----:B------:R-:W-:Y:S05]  /*bd90*/  BSYNC B1 ;  /* 0x0000000000017941 */ /* 0x000fea0003800000 */
.L_x_292:
        /* <DEDUP_REMOVED lines=11> */
.L_x_295:
[----:B------:R-:W-:Y:S05]  /*be50*/  BSYNC B1 ;  /* 0x0000000000017941 */ /* 0x000fea0003800000 */
.L_x_294:
        /* <DEDUP_REMOVED lines=11> */
.L_x_297:
[----:B------:R-:W-:Y:S05]  /*bf10*/  BSYNC B1 ;  /* 0x0000000000017941 */ /* 0x000fea0003800000 */
.L_x_296:
        /* <DEDUP_REMOVED lines=9> */
.L_x_299:
[----:B------:R-:W-:Y:S05]  /*bfb0*/  BSYNC B1 ;  /* 0x0000000000017941 */ /* 0x000fea0003800000 */
.L_x_298:
        /* <DEDUP_REMOVED lines=9> */
.L_x_301:
[----:B------:R-:W-:Y:S05]  /*c050*/  BSYNC B1 ;  /* 0x0000000000017941 */ /* 0x000fea0003800000 */
.L_x_300:
        /* <DEDUP_REMOVED lines=11> */
.L_x_303:
[----:B------:R-:W-:Y:S05]  /*c110*/  BSYNC B1 ;  /* 0x0000000000017941 */ /* 0x000fea0003800000 */
.L_x_302:
        /* <DEDUP_REMOVED lines=11> */
.L_x_305:
[----:B------:R-:W-:Y:S05]  /*c1d0*/  BSYNC B1 ;  /* 0x0000000000017941 */ /* 0x000fea0003800000 */
.L_x_304:
        /* <DEDUP_REMOVED lines=9> */
.L_x_307:
[----:B------:R-:W-:Y:S05]  /*c270*/  BSYNC B1 ;  /* 0x0000000000017941 */ /* 0x000fea0003800000 */
.L_x_306:
        /* <DEDUP_REMOVED lines=9> */
.L_x_309:
[----:B------:R-:W-:Y:S05]  /*c310*/  BSYNC B1 ;  /* 0x0000000000017941 */ /* 0x000fea0003800000 */
.L_x_308:
        /* <DEDUP_REMOVED lines=11> */
.L_x_311:
[----:B------:R-:W-:Y:S05]  /*c3d0*/  BSYNC B1 ;  /* 0x0000000000017941 */ /* 0x000fea0003800000 */
.L_x_310:
        /* <DEDUP_REMOVED lines=11> */
.L_x_313:
[----:B------:R-:W-:Y:S05]  /*c490*/  BSYNC B1 ;  /* 0x0000000000017941 */ /* 0x000fea0003800000 */
.L_x_312:
        /* <DEDUP_REMOVED lines=9> */
.L_x_315:
[----:B------:R-:W-:Y:S05]  /*c530*/  BSYNC B1 ;  /* 0x0000000000017941 */ /* 0x000fea0003800000 */
.L_x_314:
        /* <DEDUP_REMOVED lines=9> */
.L_x_317:
[----:B------:R-:W-:Y:S05]  /*c5d0*/  BSYNC B1 ;  /* 0x0000000000017941 */ /* 0x000fea0003800000 */
.L_x_316:
        /* <DEDUP_REMOVED lines=9> */
.L_x_319:
[----:B------:R-:W-:Y:S05]  /*c670*/  BSYNC B1 ;  /* 0x0000000000017941 */ /* 0x000fea0003800000 */
.L_x_318:
        /* <DEDUP_REMOVED lines=9> */
.L_x_321:
[----:B------:R-:W-:Y:S05]  /*c710*/  BSYNC B1 ;  /* 0x0000000000017941 */ /* 0x000fea0003800000 */
.L_x_320:
        /* <DEDUP_REMOVED lines=9> */
.L_x_323:
[----:B------:R-:W-:Y:S05]  /*c7b0*/  BSYNC B1 ;  /* 0x0000000000017941 */ /* 0x000fea0003800000 */
.L_x_322:
        /* <DEDUP_REMOVED lines=9> */
.L_x_325:
[----:B------:R-:W-:Y:S05]  /*c850*/  BSYNC B1 ;  /* 0x0000000000017941 */ /* 0x000fea0003800000 */
.L_x_324:
        /* <DEDUP_REMOVED lines=9> */
.L_x_327:
[----:B------:R-:W-:Y:S05]  /*c8f0*/  BSYNC B1 ;  /* 0x0000000000017941 */ /* 0x000fea0003800000 */
.L_x_326:
        /* <DEDUP_REMOVED lines=9> */
.L_x_329:
[----:B------:R-:W-:Y:S05]  /*c990*/  BSYNC B1 ;  /* 0x0000000000017941 */ /* 0x000fea0003800000 */
.L_x_328:
[----:B0----5:R-:W-:Y:S01]  /*c9a0*/  SHF.L.U32 R0, R201, 0x10, RZ ;  /* 0x00000010c9007819 */ /* 0x021fe200000006ff */
[----:B------:R-:W-:Y:S01]  /*c9b0*/  @P4 IMAD.MOV.U32 R6, RZ, RZ, R212 ;  /* 0x000000ffff064224 */ /* 0x000fe200078e00d4 */
[----:B------:R-:W-:Y:S01]  /*c9c0*/  ISETP.GT.AND P3, PT, R4, 0x61, P2 ;  /* 0x000000610400780c */ /* 0x000fe20001764270 */
[----:B------:R-:W-:Y:S01]  /*c9d0*/  @P4 IMAD.MOV.U32 R7, RZ, RZ, R177 ;  /* 0x000000ffff074224 */ /* 0x000fe200078e00b1 */
[----:B------:R-:W-:Y:S01]  /*c9e0*/  BSSY B1, `(.L_x_330) ;  /* 0x0000007000017945 */ /* 0x000fe20003800000 */
[----:B------:R-:W-:-:S04]  /*c9f0*/  FMUL R3, R0, R23 ;  /* 0x0000001700037220 */ /* 0x000fc80000400000 */
[----:B------:R-:W-:-:S05]  /*ca00*/  FFMA R3, R32, R192, R3 ;  /* 0x000000c020037223 */ /* 0x000fca0000000003 */
[----:B------:R-:W-:-:S05]  /*ca10*/  F2FP.BF16.F32.PACK_AB R3, RZ, R3 ;  /* 0x00000003ff03723e */ /* 0x000fca00000010ff */
[----:B------:R0:W-:Y:S01]  /*ca20*/  @P4 STG.E.U16 desc[UR40][R6.64+0xc0], R3 ;  /* 0x0000c00306004986 */ /* 0x0001e2000c101528 */
[----:B------:R-:W-:Y:S05]  /*ca30*/  @!P3 BRA `(.L_x_331) ;  /* 0x000000000004b947 */ /* 0x000fea0003800000 */
[----:B------:R0:W5:Y:S02]  /*ca40*/  LDG.E.LTC128B.U16 R201, desc[UR40][R208.64+0xc2] ;  /* 0x0000c228d0c97981 */ /* 0x000164000c1e1520 */
.L_x_331:
[----:B------:R-:W-:Y:S05]  /*ca50*/  BSYNC B1 ;  /* 0x0000000000017941 */ /* 0x000fea0003800000 */
.L_x_330:
[----:B-----5:R-:W-:Y:S01]  /*ca60*/  IMAD.U32 R0, R201, 0x10000, RZ ;  /* 0x00010000c9007824 */ /* 0x020fe200078e00ff */
[----:B------:R-:W-:Y:S01]  /*ca70*/  ISETP.GT.AND P4, PT, R4, 0x60, P6 ;  /* 0x000000600400780c */ /* 0x000fe20003784270 */
[----:B0-----:R-:W-:Y:S01]  /*ca80*/  @P3 IMAD.MOV.U32 R6, RZ, RZ, R212 ;  /* 0x000000ffff063224 */ /* 0x001fe200078e00d4 */
[----:B------:R-:W-:Y:S01]  /*ca90*/  BSSY B1, `(.L_x_332) ;  /* 0x0000008000017945 */ /* 0x000fe20003800000 */
[----:B------:R-:W-:Y:S01]  /*caa0*/  FMUL R0, R0, R23 ;  /* 0x0000001700007220 */ /* 0x000fe20000400000 */
[----:B------:R-:W-:-:S03]  /*cab0*/  @P3 IMAD.MOV.U32 R7, RZ, RZ, R177 ;  /* 0x000000ffff073224 */ /* 0x000fc600078e00b1 */
[----:B------:R-:W-:-:S05]  /*cac0*/  FFMA R0, R33, R192, R0 ;  /* 0x000000c021007223 */ /* 0x000fca0000000000 */
[----:B------:R-:W-:-:S05]  /*cad0*/  F2FP.BF16.F32.PACK_AB R0, RZ, R0 ;  /* 0x00000000ff00723e */ /* 0x000fca00000010ff */
[----:B------:R0:W-:Y:S01]  /*cae0*/  @P3 STG.E.U16 desc[UR40][R6.64+0xc2], R0 ;  /* 0x0000c20006003986 */ /* 0x0001e2000c101528 */
[----:B------:R-:W-:Y:S05]  /*caf0*/  @!P4 BRA `(.L_x_333) ;  /* 0x000000000004c947 */ /* 0x000fea0003800000 */
[----:B------:R0:W5:Y:S02]  /*cb00*/  LDG.E.LTC128B.U16 R201, desc[UR40][R188.64+0xc0] ;  /* 0x0000c028bcc97981 */ /* 0x000164000c1e1520 */
.L_x_333:
[----:B------:R-:W-:Y:S05]  /*cb10*/  BSYNC B1 ;  /* 0x0000000000017941 */ /* 0x000fea0003800000 */
.L_x_332:
        /* <DEDUP_REMOVED lines=11> */
.L_x_335:
[----:B------:R-:W-:Y:S05]  /*cbd0*/  BSYNC B1 ;  /* 0x0000000000017941 */ /* 0x000fea0003800000 */
.L_x_334:
        /* <DEDUP_REMOVED lines=11> */
.L_x_337:
[----:B------:R-:W-:Y:S05]  /*cc90*/  BSYNC B1 ;  /* 0x0000000000017941 */ /* 0x000fea0003800000 */
.L_x_336:
        /* <DEDUP_REMOVED lines=11> */
.L_x_339:
[----:B------:R-:W-:Y:S05]  /*cd50*/  BSYNC B1 ;  /* 0x0000000000017941 */ /* 0x000fea0003800000 */
.L_x_338:
[----:B-----5:R-:W-:Y:S01]  /*cd60*/  IMAD.U32 R0, R201, 0x10000, RZ ;  /* 0x00010000c9007824 */ /* 0x020fe200078e00ff */
        /* <DEDUP_REMOVED lines=9> */
.L_x_341:
[----:B------:R-:W-:Y:S05]  /*ce00*/  BSYNC B1 ;  /* 0x0000000000017941 */ /* 0x000fea0003800000 */
.L_x_340:
[----:B0----5:R-:W-:Y:S01]  /*ce10*/  IMAD.U32 R0, R201, 0x10000, RZ ;  /* 0x00010000c9007824 */ /* 0x021fe200078e00ff */
[----:B------:R-:W-:Y:S01]  /*ce20*/  @P3 MOV R6, R178 ;  /* 0x000000b200063202 */ /* 0x000fe20000000f00 */
[----:B------:R-:W-:Y:S01]  /*ce30*/  @P3 IMAD.MOV.U32 R7, RZ, RZ, R179 ;  /* 0x000000ffff073224 */ /* 0x000fe200078e00b3 */
[----:B------:R-:W-:Y:S01]  /*ce40*/  ISETP.GT.AND P2, PT, R4, 0x69, P6 ;  /* 0x000000690400780c */ /* 0x000fe20003744270 */
[----:B------:R-:W-:Y:S01]  /*ce50*/  FMUL R3, R0, R23 ;  /* 0x0000001700037220 */ /* 0x000fe20000400000 */
[----:B------:R-:W-:Y:S03]  /*ce60*/  BSSY B1, `(.L_x_342) ;  /* 0x0000006000017945 */ /* 0x000fe60003800000 */
[----:B------:R-:W-:-:S05]  /*ce70*/  FFMA R3, R38, R192, R3 ;  /* 0x000000c026037223 */ /* 0x000fca0000000003 */
[----:B------:R-:W-:-:S05]  /*ce80*/  F2FP.BF16.F32.PACK_AB R3, RZ, R3 ;  /* 0x00000003ff03723e */ /* 0x000fca00000010ff */
[----:B------:R0:W-:Y:S01]  /*ce90*/  @P3 STG.E.U16 desc[UR40][R6.64+0xd0], R3 ;  /* 0x0000d00306003986 */ /* 0x0001e2000c101528 */
[----:B------:R-:W-:Y:S05]  /*cea0*/  @!P2 BRA `(.L_x_343) ;  /* 0x000000000004a947 */ /* 0x000fea0003800000 */
[----:B------:R0:W5:Y:S02]  /*ceb0*/  LDG.E.LTC128B.U16 R201, desc[UR40][R188.64+0xd2] ;  /* 0x0000d228bcc97981 */ /* 0x000164000c1e1520 */
.L_x_343:
[----:B------:R-:W-:Y:S05]  /*cec0*/  BSYNC B1 ;  /* 0x0000000000017941 */ /* 0x000fea0003800000 */
.L_x_342:
        /* <DEDUP_REMOVED lines=9> */
.L_x_345:
[----:B------:R-:W-:Y:S05]  /*cf60*/  BSYNC B1 ;  /* 0x0000000000017941 */ /* 0x000fea0003800000 */
.L_x_344:
[----:B0----5:R-:W-:Y:S01]  /*cf70*/  IMAD.U32 R0, R201, 0x10000, RZ ;  /* 0x00010000c9007824 */ /* 0x021fe200078e00ff */
        /* <DEDUP_REMOVED lines=8> */
.L_x_347:
[----:B------:R-:W-:Y:S05]  /*d000*/  BSYNC B1 ;  /* 0x0000000000017941 */ /* 0x000fea0003800000 */
.L_x_346:
        /* <DEDUP_REMOVED lines=9> */
.L_x_349:
[----:B------:R-:W-:Y:S05]  /*d0a0*/  BSYNC B1 ;  /* 0x0000000000017941 */ /* 0x000fea0003800000 */
.L_x_348:
        /* <DEDUP_REMOVED lines=11> */
.L_x_351:
[----:B------:R-:W-:Y:S05]  /*d160*/  BSYNC B1 ;  /* 0x0000000000017941 */ /* 0x000fea0003800000 */
.L_x_350:
        /* <DEDUP_REMOVED lines=11> */
.L_x_353:
[----:B------:R-:W-:Y:S05]  /*d220*/  BSYNC B1 ;  /* 0x0000000000017941 */ /* 0x000fea0003800000 */
.L_x_352:
        /* <DEDUP_REMOVED lines=9> */
.L_x_355:
[----:B------:R-:W-:Y:S05]  /*d2c0*/  BSYNC B1 ;  /* 0x0000000000017941 */ /* 0x000fea0003800000 */
.L_x_354:
[----:B-----5:R-:W-:Y:S01]  /*d2d0*/  SHF.L.U32 R0, R201, 0x10, RZ ;  /* 0x00000010c9007819 */ /* 0x020fe200000006ff */
[----:B------:R-:W-:Y:S01]  /*d2e0*/  BSSY B1, `(.L_x_356) ;  /* 0x0000008000017945 */ /* 0x000fe20003800000 */
[----:B------:R-:W-:-:S03]  /*d2f0*/  ISETP.GT.AND P2, PT, R4, 0x68, P0 ;  /* 0x000000680400780c */ /* 0x000fc60000744270 */
[----:B------:R-:W-:-:S04]  /*d300*/  FMUL R0, R0, R23 ;  /* 0x0000001700007220 */ /* 0x000fc80000400000 */
[----:B------:R-:W-:-:S05]  /*d310*/  FFMA R0, R29, R192, R0 ;  /* 0x000000c01d007223 */ /* 0x000fca0000000000 */
[----:B------:R-:W-:-:S05]  /*d320*/  F2FP.BF16.F32.PACK_AB R0, RZ, R0 ;  /* 0x00000000ff00723e */ /* 0x000fca00000010ff */
[----:B------:R0:W-:Y:S01]  /*d330*/  @P1 STG.E.U16 desc[UR40][R10.64+0xd2], R0 ;  /* 0x0000d2000a001986 */ /* 0x0001e2000c101528 */
[----:B------:R-:W-:Y:S05]  /*d340*/  @!P2 BRA `(.L_x_357) ;  /* 0x000000000004a947 */ /* 0x000fea0003800000 */
[----:B------:R0:W5:Y:S02]  /*d350*/  LDG.E.LTC128B.U16 R201, desc[UR40][R196.64+0xd0] ;  /* 0x0000d028c4c97981 */ /* 0x000164000c1e1520 */
.L_x_357:
[----:B------:R-:W-:Y:S05]  /*d360*/  BSYNC B1 ;  /* 0x0000000000017941 */ /* 0x000fea0003800000 */
.L_x_356:
[----:B0----5:R-:W-:Y:S01]  /*d370*/  IMAD.U32 R0, R201, 0x10000, RZ ;  /* 0x00010000c9007824 */ /* 0x021fe200078e00ff */
[----:B------:R-:W-:Y:S01]  /*d380*/  ISETP.GT.AND P0, PT, R4, 0x69, P0 ;  /* 0x000000690400780c */ /* 0x000fe20000704270 */
[----:B------:R-:W-:Y:S01]  /*d390*/  @P2 IMAD.MOV.U32 R6, RZ, RZ, R182 ;  /* 0x000000ffff062224 */ /* 0x000fe200078e00b6 */
        /* <DEDUP_REMOVED lines=8> */
.L_x_359:
[----:B------:R-:W-:Y:S05]  /*d420*/  BSYNC B1 ;  /* 0x0000000000017941 */ /* 0x000fea0003800000 */
.L_x_358:
[----:B------:R-:W-:Y:S05]  /*d430*/  @!P0 BRA `(.L_x_360) ;  /* 0x0000003000988947 */ /* 0x000fea0003800000 */
[----:B-----5:R-:W-:-:S04]  /*d440*/  IMAD.U32 R0, R201, 0x10000, RZ ;  /* 0x00010000c9007824 */ /* 0x020fc800078e00ff */
[----:B------:R-:W-:-:S04]  /*d450*/  FMUL R0, R0, R23 ;  /* 0x0000001700007220 */ /* 0x000fc80000400000 */
[----:B------:R-:W-:-:S05]  /*d460*/  FFMA R0, R31, R192, R0 ;  /* 0x000000c01f007223 */ /* 0x000fca0000000000 */
[----:B------:R-:W-:-:S05]  /*d470*/  F2FP.BF16.F32.PACK_AB R0, RZ, R0 ;  /* 0x00000000ff00723e */ /* 0x000fca00000010ff */
[----:B------:R0:W-:Y:S01]  /*d480*/  STG.E.U16 desc[UR40][R182.64+0xd2], R0 ;  /* 0x0000d200b6007986 */ /* 0x0001e2000c101528 */
[----:B------:R-:W-:Y:S05]  /*d490*/  BRA `(.L_x_360) ;  /* 0x0000003000807947 */ /* 0x000fea0003800000 */
.L_x_33:
[----:B------:R-:W-:Y:S01]  /*d4a0*/  ULDC.64 UR4, c[0x0][0x5c0] ;  /* 0x0001700000047ab9 */ /* 0x000fe20000000a00 */
[----:B------:R-:W-:Y:S01]  /*d4b0*/  ISETP.GT.AND P2, PT, R4, 0x1, P4 ;  /* 0x000000010400780c */ /* 0x000fe20002744270 */
[-C--:B------:R-:W-:Y:S01]  /*d4c0*/  FMUL R185, R185, R192.reuse ;  /* 0x000000c0b9b97220 */ /* 0x080fe20000400000 */
[----:B------:R-:W-:Y:S01]  /*d4d0*/  LEA R6, P1, R8, UR4, 0x1 ;  /* 0x0000000408067c11 */ /* 0x000fe2000f8208ff */
[-C--:B------:R-:W-:Y:S01]  /*d4e0*/  FMUL R184, R184, R192.reuse ;  /* 0x000000c0b8b87220 */ /* 0x080fe20000400000 */
[----:B------:R-:W-:Y:S01]  /*d4f0*/  ISETP.GT.AND P5, PT, R5, 0x8, PT ;  /* 0x000000080500780c */ /* 0x000fe20003fa4270 */
[----:B------:R-:W-:Y:S01]  /*d500*/  IMAD.SHL.U32 R15, R202, 0x10, RZ ;  /* 0x00000010ca0f7824 */ /* 0x000fe200078e00ff */
[----:B------:R-:W-:Y:S01]  /*d510*/  LEA.HI.X R7, R8, UR5, R193, 0x1, P1 ;  /* 0x0000000508077c11 */ /* 0x000fe200088f0cc1 */
[-C--:B------:R-:W-:Y:S01]  /*d520*/  FMUL R186, R186, R192.reuse ;  /* 0x000000c0baba7220 */ /* 0x080fe20000400000 */
[----:B------:R-:W-:Y:S01]  /*d530*/  ISETP.GT.AND P1, PT, R4, RZ, P5 ;  /* 0x000000ff0400720c */ /* 0x000fe20002f24270 */
[-C--:B------:R-:W-:Y:S01]  /*d540*/  FMUL R187, R187, R192.reuse ;  /* 0x000000c0bbbb7220 */ /* 0x080fe20000400000 */
[----:B------:R-:W-:Y:S01]  /*d550*/  F2FP.BF16.F32.PACK_AB R185, RZ, R185 ;  /* 0x000000b9ffb9723e */ /* 0x000fe200000010ff */
[----:B------:R-:W-:Y:S01]  /*d560*/  FMUL R188, R188, R192 ;  /* 0x000000c0bcbc7220 */ /* 0x000fe20000400000 */
[----:B------:R-:W-:Y:S01]  /*d570*/  F2FP.BF16.F32.PACK_AB R184, RZ, R184 ;  /* 0x000000b8ffb8723e */ /* 0x000fe200000010ff */
[----:B------:R-:W-:Y:S01]  /*d580*/  FMUL R189, R189, R192 ;  /* 0x000000c0bdbd7220 */ /* 0x000fe20000400000 */
[----:B------:R-:W-:Y:S01]  /*d590*/  SHF.L.U64.HI R3, R202, 0x4, R203 ;  /* 0x00000004ca037819 */ /* 0x000fe200000102cb */
[----:B------:R-:W-:Y:S01]  /*d5a0*/  @P2 STG.E.U16 desc[UR40][R6.64+0x2], R185 ;  /* 0x000002b906002986 */ /* 0x000fe2000c101528 */
[----:B------:R-:W-:Y:S01]  /*d5b0*/  IADD3 R8, P3, R15, R6, RZ ;  /* 0x000000060f087210 */ /* 0x000fe20007f7e0ff */
[----:B------:R-:W-:Y:S01]  /*d5c0*/  FMUL R191, R191, R192 ;  /* 0x000000c0bfbf7220 */ /* 0x000fe20000400000 */
[----:B------:R-:W-:Y:S01]  /*d5d0*/  F2FP.BF16.F32.PACK_AB R186, RZ, R186 ;  /* 0x000000baffba723e */ /* 0x000fe200000010ff */
[----:B------:R-:W-:Y:S01]  /*d5e0*/  @P0 STG.E.U16 desc[UR40][R6.64], R184 ;  /* 0x000000b806000986 */ /* 0x000fe2000c101528 */
[----:B------:R-:W-:Y:S01]  /*d5f0*/  IADD3.X R9, R3, R7, RZ, P3, !PT ;  /* 0x0000000703097210 */ /* 0x000fe20001ffe4ff */
[-C--:B------:R-:W-:Y:S01]  /*d600*/  FMUL R190, R190, R192.reuse ;  /* 0x000000c0bebe7220 */ /* 0x080fe20000400000 */
[----:B------:R-:W-:Y:S01]  /*d610*/  ISETP.GT.AND P2, PT, R4, 0x1, P5 ;  /* 0x000000010400780c */ /* 0x000fe20002f44270 */
[----:B------:R-:W-:Y:S01]  /*d620*/  FMUL R176, R176, R192 ;  /* 0x000000c0b0b07220 */ /* 0x000fe20000400000 */
[C---:B------:R-:W-:Y:S01]  /*d630*/  ISETP.GT.AND P0, PT, R4.reuse, 0x8, P4 ;  /* 0x000000080400780c */ /* 0x040fe20002704270 */
[----:B------:R-:W-:Y:S01]  /*d640*/  @P1 STG.E.U16 desc[UR40][R8.64], R186 ;  /* 0x000000ba08001986 */ /* 0x000fe2000c101528 */
[----:B------:R-:W-:Y:S01]  /*d650*/  ISETP.GT.AND P1, PT, R4, 0x9, P4 ;  /* 0x000000090400780c */ /* 0x000fe20002724270 */
[----:B------:R-:W-:Y:S01]  /*d660*/  IMAD R11, R203, 0xf0, RZ ;  /* 0x000000f0cb0b7824 */ /* 0x000fe200078e02ff */
[----:B------:R-:W-:Y:S01]  /*d670*/  F2FP.BF16.F32.PACK_AB R187, RZ, R187 ;  /* 0x000000bbffbb723e */ /* 0x000fe200000010ff */
[----:B------:R-:W-:Y:S01]  /*d680*/  IMAD.WIDE.U32 R20, R202, 0xf0, R8 ;  /* 0x000000f0ca147825 */ /* 0x000fe200078e0008 */
[----:B------:R-:W-:-:S03]  /*d690*/  F2FP.BF16.F32.PACK_AB R188, RZ, R188 ;  /* 0x000000bcffbc723e */ /* 0x000fc600000010ff */
[-C--:B------:R-:W-:Y:S01]  /*d6a0*/  FMUL R177, R177, R192.reuse ;  /* 0x000000c0b1b17220 */ /* 0x080fe20000400000 */
[----:B------:R-:W-:Y:S01]  /*d6b0*/  F2FP.BF16.F32.PACK_AB R189, RZ, R189 ;  /* 0x000000bdffbd723e */ /* 0x000fe200000010ff */
[----:B------:R-:W-:Y:S01]  /*d6c0*/  IMAD.IADD R21, R11, 0x1, R21 ;  /* 0x000000010b157824 */ /* 0x000fe200078e0215 */
[C---:B------:R-:W-:Y:S01]  /*d6d0*/  ISETP.GT.AND P3, PT, R4.reuse, 0x9, P5 ;  /* 0x000000090400780c */ /* 0x040fe20002f64270 */
[----:B------:R-:W-:Y:S01]  /*d6e0*/  @P2 STG.E.U16 desc[UR40][R8.64+0x2], R187 ;  /* 0x000002bb08002986 */ /* 0x000fe2000c101528 */
[----:B------:R-:W-:Y:S01]  /*d6f0*/  ISETP.GT.AND P2, PT, R4, 0x8, P5 ;  /* 0x000000080400780c */ /* 0x000fe20002f44270 */
[----:B------:R-:W-:Y:S01]  /*d700*/  IMAD.SHL.U32 R17, R202, 0x100, RZ ;  /* 0x00000100ca117824 */ /* 0x000fe200078e00ff */
[----:B------:R-:W-:Y:S01]  /*d710*/  F2FP.BF16.F32.PACK_AB R191, RZ, R191 ;  /* 0x000000bfffbf723e */ /* 0x000fe200000010ff */
[----:B------:R-:W-:Y:S01]  /*d720*/  @P0 STG.E.U16 desc[UR40][R6.64+0x10], R188 ;  /* 0x000010bc06000986 */ /* 0x000fe2000c101528 */
[----:B------:R-:W-:Y:S01]  /*d730*/  ISETP.GT.AND P0, PT, R5, 0x80, PT ;  /* 0x000000800500780c */ /* 0x000fe20003f04270 */
[----:B------:R-:W-:Y:S01]  /*d740*/  FMUL R178, R178, R192 ;  /* 0x000000c0b2b27220 */ /* 0x000fe20000400000 */
[----:B------:R-:W-:Y:S01]  /*d750*/  F2FP.BF16.F32.PACK_AB R190, RZ, R190 ;  /* 0x000000beffbe723e */ /* 0x000fe200000010ff */
[----:B------:R-:W-:Y:S01]  /*d760*/  @P1 STG.E.U16 desc[UR40][R6.64+0x12], R189 ;  /* 0x000012bd06001986 */ /* 0x000fe2000c101528 */
[C---:B------:R-:W-:Y:S01]  /*d770*/  ISETP.GT.AND P1, PT, R4.reuse, RZ, P0 ;  /* 0x000000ff0400720c */ /* 0x040fe20000724270 */
[----:B------:R-:W-:Y:S01]  /*d780*/  FMUL R179, R179, R192 ;  /* 0x000000c0b3b37220 */ /* 0x000fe20000400000 */
[----:B------:R-:W-:Y:S01]  /*d790*/  F2FP.BF16.F32.PACK_AB R176, RZ, R176 ;  /* 0x000000b0ffb0723e */ /* 0x000fe200000010ff */
[----:B------:R-:W-:Y:S01]  /*d7a0*/  @P3 STG.E.U16 desc[UR40][R8.64+0x12], R191 ;  /* 0x000012bf08003986 */ /* 0x000fe2000c101528 */
[----:B------:R-:W-:Y:S01]  /*d7b0*/  ISETP.GT.AND P3, PT, R4, 0x1, P0 ;  /* 0x000000010400780c */ /* 0x000fe20000764270 */
[----:B------:R-:W-:Y:S01]  /*d7c0*/  FMUL R180, R180, R192 ;  /* 0x000000c0b4b47220 */ /* 0x000fe20000400000 */
[C---:B------:R-:W-:Y:S01]  /*d7d0*/  SHF.L.U64.HI R0, R202.reuse, 0x8, R203 ;  /* 0x00000008ca007819 */ /* 0x040fe200000102cb */
[----:B------:R-:W-:Y:S01]  /*d7e0*/  @P2 STG.E.U16 desc[UR40][R8.64+0x10], R190 ;  /* 0x000010be08002986 */ /* 0x000fe2000c101528 */
[----:B------:R-:W-:Y:S01]  /*d7f0*/  IMAD.WIDE.U32 R202, R202, 0xf0, R8 ;  /* 0x000000f0caca7825 */ /* 0x000fe200078e0008 */
[----:B------:R-:W-:-:S03]  /*d800*/  F2FP.BF16.F32.PACK_AB R177, RZ, R177 ;  /* 0x000000b1ffb1723e */ /* 0x000fc600000010ff */
[----:B------:R-:W-:Y:S01]  /*d810*/  FMUL R181, R181, R192 ;  /* 0x000000c0b5b57220 */ /* 0x000fe20000400000 */
[----:B------:R-:W-:Y:S01]  /*d820*/  F2FP.BF16.F32.PACK_AB R178, RZ, R178 ;  /* 0x000000b2ffb2723e */ /* 0x000fe200000010ff */
[----:B------:R-:W-:Y:S01]  /*d830*/  IMAD.IADD R203, R11, 0x1, R203 ;  /* 0x000000010bcb7824 */ /* 0x000fe200078e02cb */
[----:B------:R0:W-:Y:S01]  /*d840*/  @P1 STG.E.U16 desc[UR40][R20.64], R176 ;  /* 0x000000b014001986 */ /* 0x0001e2000c101528 */
[--C-:B------:R-:W-:Y:S01]  /*d850*/  IADD3 R12, P1, P2, R15, R20, R17.reuse ;  /* 0x000000140f0c7210 */ /* 0x100fe20007a3e011 */
[-C--:B------:R-:W-:Y:S01]  /*d860*/  FMUL R182, R182, R192.reuse ;  /* 0x000000c0b6b67220 */ /* 0x080fe20000400000 */
[----:B------:R-:W-:Y:S01]  /*d870*/  F2FP.BF16.F32.PACK_AB R179, RZ, R179 ;  /* 0x000000b3ffb3723e */ /* 0x000fe200000010ff */
[----:B------:R1:W-:Y:S01]  /*d880*/  @P3 STG.E.U16 desc[UR40][R20.64+0x2], R177 ;  /* 0x000002b114003986 */ /* 0x0003e2000c101528 */
[--C-:B------:R-:W-:Y:S01]  /*d890*/  IADD3.X R13, R3, R21, R0.reuse, P1, P2 ;  /* 0x00000015030d7210 */ /* 0x100fe20000fe4400 */
[----:B------:R-:W-:Y:S01]  /*d8a0*/  FMUL R183, R183, R192 ;  /* 0x000000c0b7b77220 */ /* 0x000fe20000400000 */
[----:B------:R-:W-:Y:S01]  /*d8b0*/  IADD3 R10, P1, P2, R15, R202, R17 ;  /* 0x000000ca0f0a7210 */ /* 0x000fe20007a3e011 */
[-C--:B------:R-:W-:Y:S01]  /*d8c0*/  FMUL R168, R168, R192.reuse ;  /* 0x000000c0a8a87220 */ /* 0x080fe20000400000 */
[----:B------:R-:W-:Y:S01]  /*d8d0*/  ISETP.GT.AND P3, PT, R5, 0x88, PT ;  /* 0x000000880500780c */ /* 0x000fe20003f64270 */
[-C--:B------:R-:W-:Y:S01]  /*d8e0*/  FMUL R169, R169, R192.reuse ;  /* 0x000000c0a9a97220 */ /* 0x080fe20000400000 */
[----:B------:R-:W-:Y:S01]  /*d8f0*/  IADD3.X R11, R3, R203, R0, P1, P2 ;  /* 0x000000cb030b7210 */ /* 0x000fe20000fe4400 */
[----:B------:R-:W-:Y:S01]  /*d900*/  FMUL R170, R170, R192 ;  /* 0x000000c0aaaa7220 */ /* 0x000fe20000400000 */
[----:B0-----:R-:W-:Y:S01]  /*d910*/  IADD3 R176, P2, R15, R20, RZ ;  /* 0x000000140fb07210 */ /* 0x001fe20007f5e0ff */
[-C--:B------:R-:W-:Y:S01]  /*d920*/  FMUL R171, R171, R192.reuse ;  /* 0x000000c0abab7220 */ /* 0x080fe20000400000 */
[----:B------:R-:W-:Y:S01]  /*d930*/  ISETP.GT.AND P1, PT, R4, RZ, P3 ;  /* 0x000000ff0400720c */ /* 0x000fe20001f24270 */
[----:B------:R-:W-:Y:S01]  /*d940*/  FMUL R172, R172, R192 ;  /* 0x000000c0acac7220 */ /* 0x000fe20000400000 */
[----:B------:R-:W-:Y:S01]  /*d950*/  F2FP.BF16.F32.PACK_AB R180, RZ, R180 ;  /* 0x000000b4ffb4723e */ /* 0x000fe200000010ff */
[--C-:B-1----:R-:W-:Y:S01]  /*d960*/  IMAD.X R177, R3, 0x1, R21.reuse, P2 ;  /* 0x0000000103b17824 */ /* 0x102fe200010e0615 */
[----:B------:R-:W-:Y:S01]  /*d970*/  ISETP.GT.AND P2, PT, R4, 0x1, P3 ;  /* 0x000000010400780c */ /* 0x000fe20001f44270 */
[-C--:B------:R-:W-:Y:S01]  /*d980*/  FMUL R173, R173, R192.reuse ;  /* 0x000000c0adad7220 */ /* 0x080fe20000400000 */
[----:B------:R-:W-:Y:S01]  /*d990*/  F2FP.BF16.F32.PACK_AB R181, RZ, R181 ;  /* 0x000000b5ffb5723e */ /* 0x000fe200000010ff */
[----:B------:R-:W-:Y:S01]  /*d9a0*/  FMUL R174, R174, R192 ;  /* 0x000000c0aeae7220 */ /* 0x000fe20000400000 */
[----:B------:R-:W-:Y:S01]  /*d9b0*/  F2FP.BF16.F32.PACK_AB R182, RZ, R182 ;  /* 0x000000b6ffb6723e */ /* 0x000fe200000010ff */
[-C--:B------:R-:W-:Y:S01]  /*d9c0*/  FMUL R175, R175, R192.reuse ;  /* 0x000000c0afaf7220 */ /* 0x080fe20000400000 */
[----:B------:R-:W-:Y:S01]  /*d9d0*/  F2FP.BF16.F32.PACK_AB R183, RZ, R183 ;  /* 0x000000b7ffb7723e */ /* 0x000fe200000010ff */
[----:B------:R-:W-:Y:S01]  /*d9e0*/  FMUL R160, R160, R192 ;  /* 0x000000c0a0a07220 */ /* 0x000fe20000400000 */
[----:B------:R-:W-:Y:S01]  /*d9f0*/  F2FP.BF16.F32.PACK_AB R168, RZ, R168 ;  /* 0x000000a8ffa8723e */ /* 0x000fe200000010ff */
[----:B------:R0:W-:Y:S01]  /*da00*/  @P1 STG.E.U16 desc[UR40][R176.64], R178 ;  /* 0x000000b2b0001986 */ /* 0x0001e2000c101528 */
[----:B------:R-:W-:Y:S01]  /*da10*/  ISETP.GT.AND P1, PT, R4, 0x8, P0 ;  /* 0x000000080400780c */ /* 0x000fe20000724270 */
[-C--:B------:R-:W-:Y:S01]  /*da20*/  FMUL R161, R161, R192.reuse ;  /* 0x000000c0a1a17220 */ /* 0x080fe20000400000 */
[----:B------:R-:W-:Y:S01]  /*da30*/  PRMT R14, R168, 0x7610, R14 ;  /* 0x00007610a80e7816 */ /* 0x000fe2000000000e */
[----:B------:R1:W-:Y:S01]  /*da40*/  @P2 STG.E.U16 desc[UR40][R176.64+0x2], R179 ;  /* 0x000002b3b0002986 */ /* 0x0003e2000c101528 */
        /* <DEDUP_REMOVED lines=12> */
[----:B------:R-:W-:Y:S01]  /*db10*/  F2FP.BF16.F32.PACK_AB R173, RZ, R173 ;  /* 0x000000adffad723e */ /* 0x000fe200000010ff */
[----:B0-----:R-:W-:Y:S01]  /*db20*/  @P2 IMAD.MOV.U32 R178, RZ, RZ, R20 ;  /* 0x000000ffffb22224 */ /* 0x001fe200078e0014 */
[----:B-1----:R-:W-:Y:S01]  /*db30*/  @P2 MOV R179, R21 ;  /* 0x0000001500b32202 */ /* 0x002fe20000000f00 */
[----:B------:R-:W-:Y:S01]  /*db40*/  FMUL R167, R167, R192 ;  /* 0x000000c0a7a77220 */ /* 0x000fe20000400000 */
[----:B------:R-:W-:Y:S01]  /*db50*/  F2FP.BF16.F32.PACK_AB R174, RZ, R174 ;  /* 0x000000aeffae723e */ /* 0x000fe200000010ff */
[-C--:B------:R-:W-:Y:S01]  /*db60*/  FMUL R152, R152, R192.reuse ;  /* 0x000000c098987220 */ /* 0x080fe20000400000 */
[----:B------:R-:W-:Y:S01]  /*db70*/  F2FP.BF16.F32.PACK_AB R175, RZ, R175 ;  /* 0x000000afffaf723e */ /* 0x000fe200000010ff */
[----:B------:R-:W-:Y:S01]  /*db80*/  @P2 STG.E.U16 desc[UR40][R178.64+0x12], R181 ;  /* 0x000012b5b2002986 */ /* 0x000fe2000c101528 */
[----:B------:R-:W-:Y:S01]  /*db90*/  ISETP.GT.AND P2, PT, R4, 0x9, P3 ;  /* 0x000000090400780c */ /* 0x000fe20001f44270 */
[----:B------:R-:W-:Y:S01]  /*dba0*/  FMUL R153, R153, R192 ;  /* 0x000000c099997220 */ /* 0x000fe20000400000 */
[----:B------:R-:W-:Y:S01]  /*dbb0*/  F2FP.BF16.F32.PACK_AB R160, RZ, R160 ;  /* 0x000000a0ffa0723e */ /* 0x000fe200000010ff */
[----:B------:R-:W-:Y:S01]  /*dbc0*/  @P1 STG.E.U16 desc[UR40][R176.64+0x10], R182 ;  /* 0x000010b6b0001986 */ /* 0x000fe2000c101528 */
[----:B--2---:R-:W-:Y:S01]  /*dbd0*/  IADD3 R20, P1, R17, R20, RZ ;  /* 0x0000001411147210 */ /* 0x004fe20007f3e0ff */
[-C--:B------:R-:W-:Y:S01]  /*dbe0*/  FMUL R154, R154, R192.reuse ;  /* 0x000000c09a9a7220 */ /* 0x080fe20000400000 */
[----:B------:R-:W-:Y:S01]  /*dbf0*/  F2FP.BF16.F32.PACK_AB R161, RZ, R161 ;  /* 0x000000a1ffa1723e */ /* 0x000fe200000010ff */
[----:B------:R-:W-:Y:S01]  /*dc00*/  FMUL R155, R155, R192 ;  /* 0x000000c09b9b7220 */ /* 0x000fe20000400000 */
[----:B------:R-:W-:Y:S01]  /*dc10*/  F2FP.BF16.F32.PACK_AB R162, RZ, R162 ;  /* 0x000000a2ffa2723e */ /* 0x000fe200000010ff */
[----:B------:R-:W-:Y:S01]  /*dc20*/  IMAD.X R21, R0, 0x1, R21, P1 ;  /* 0x0000000100157824 */ /* 0x000fe200008e0615 */
[----:B------:R-:W-:Y:S01]  /*dc30*/  F2FP.BF16.F32.PACK_AB R163, RZ, R163 ;  /* 0x000000a3ffa3723e */ /* 0x000fe200000010ff */
[----:B------:R-:W-:Y:S01]  /*dc40*/  FMUL R156, R156, R192 ;  /* 0x000000c09c9c7220 */ /* 0x000fe20000400000 */
[----:B------:R-:W-:Y:S01]  /*dc50*/  F2FP.BF16.F32.PACK_AB R164, RZ, R164 ;  /* 0x000000a4ffa4723e */ /* 0x000fe200000010ff */
[----:B------:R-:W-:Y:S01]  /*dc60*/  @P2 STG.E.U16 desc[UR40][R176.64+0x12], R183 ;  /* 0x000012b7b0002986 */ /* 0x000fe2000c101528 */
[----:B------:R-:W-:Y:S01]  /*dc70*/  ISETP.GT.AND P2, PT, R5, 0x100, PT ;  /* 0x000001000500780c */ /* 0x000fe20003f44270 */
[-C--:B------:R-:W-:Y:S01]  /*dc80*/  FMUL R157, R157, R192.reuse ;  /* 0x000000c09d9d7220 */ /* 0x080fe20000400000 */
[----:B------:R-:W-:Y:S01]  /*dc90*/  F2FP.BF16.F32.PACK_AB R165, RZ, R165 ;  /* 0x000000a5ffa5723e */ /* 0x000fe200000010ff */
[-C--:B------:R-:W-:Y:S01]  /*dca0*/  FMUL R158, R158, R192.reuse ;  /* 0x000000c09e9e7220 */ /* 0x080fe20000400000 */
[----:B------:R-:W-:Y:S01]  /*dcb0*/  ISETP.GT.AND P1, PT, R4, RZ, P2 ;  /* 0x000000ff0400720c */ /* 0x000fe20001724270 */
[----:B------:R-:W-:Y:S01]  /*dcc0*/  FMUL R159, R159, R192 ;  /* 0x000000c09f9f7220 */ /* 0x000fe20000400000 */
[----:B------:R-:W-:Y:S01]  /*dcd0*/  F2FP.BF16.F32.PACK_AB R166, RZ, R166 ;  /* 0x000000a6ffa6723e */ /* 0x000fe200000010ff */
        /* <DEDUP_REMOVED lines=22> */
[----:B------:R-:W-:Y:S01]  /*de40*/  FMUL R138, R138, R192 ;  /* 0x000000c08a8a7220 */ /* 0x000fe20000400000 */
[----:B------:R-:W-:Y:S01]  /*de50*/  F2FP.BF16.F32.PACK_AB R145, RZ, R145 ;  /* 0x00000091ff91723e */ /* 0x000fe200000010ff */
[----:B------:R0:W-:Y:S01]  /*de60*/  @P1 STG.E.U16 desc[UR40][R20.64+0x2], R169 ;  /* 0x000002a914001986 */ /* 0x0001e2000c101528 */
[----:B------:R-:W-:Y:S01]  /*de70*/  IADD3 R168, P1, R15, R20, RZ ;  /* 0x000000140fa87210 */ /* 0x000fe20007f3e0ff */
        /* <DEDUP_REMOVED lines=10> */
[----:B0-----:R-:W-:Y:S01]  /*df20*/  IMAD.X R169, R3, 0x1, R21, P1 ;  /* 0x0000000103a97824 */ /* 0x001fe200008e0615 */
        /* <DEDUP_REMOVED lines=31> */
[----:B------:R0:W-:Y:S01]  /*e120*/  @P6 STG.E.U16 desc[UR40][R168.64+0x2], R171 ;  /* 0x000002aba8006986 */ /* 0x0001e2000c101528 */
        /* <DEDUP_REMOVED lines=28> */
[----:B0-----:R-:W-:Y:S01]  /*e2f0*/  IADD3 R168, P6, R20, R15, RZ ;  /* 0x0000000f14a87210 */ /* 0x001fe20007fde0ff */
[----:B------:R-:W-:Y:S01]  /*e300*/  FMUL R106, R106, R192 ;  /* 0x000000c06a6a7220 */ /* 0x000fe20000400000 */
[----:B------:R-:W-:Y:S01]  /*e310*/  F2FP.BF16.F32.PACK_AB R112, RZ, R112 ;  /* 0x00000070ff70723e */ /* 0x000fe200000010ff */
[-C--:B------:R-:W-:Y:S01]  /*e320*/  FMUL R107, R107, R192.reuse ;  /* 0x000000c06b6b7220 */ /* 0x080fe20000400000 */
[----:B------:R-:W-:Y:S01]  /*e330*/  F2FP.BF16.F32.PACK_AB R113, RZ, R113 ;  /* 0x00000071ff71723e */ /* 0x000fe200000010ff */
[--C-:B------:R-:W-:Y:S01]  /*e340*/  IMAD.X R169, R21, 0x1, R3.reuse, P6 ;  /* 0x0000000115a97824 */ /* 0x100fe200030e0603 */
        /* <DEDUP_REMOVED lines=147> */
[-C--:B------:R-:W-:Y:S01]  /*ec80*/  FMUL R42, R42, R192.reuse ;  /* 0x000000c02a2a7220 */ /* 0x080fe20000400000 */
[----:B------:R-:W-:Y:S01]  /*ec90*/  PRMT R0, R153, 0x7610, R0 ;  /* 0x0000761099007816 */ /* 0x000fe20000000000 */
        /* <DEDUP_REMOVED lines=24> */
[----:B0-----:R-:W-:Y:S01]  /*ee20*/  @P6 IMAD.MOV.U32 R152, RZ, RZ, R202 ;  /* 0x000000ffff986224 */ /* 0x001fe200078e00ca */
[----:B------:R-:W-:Y:S01]  /*ee30*/  @P6 MOV R153, R203 ;  /* 0x000000cb00996202 */ /* 0x000fe20000000f00 */
[-C--:B------:R-:W-:Y:S01]  /*ee40*/  FMUL R38, R38, R192.reuse ;  /* 0x000000c026267220 */ /* 0x080fe20000400000 */
[----:B------:R-:W-:Y:S01]  /*ee50*/  F2FP.BF16.F32.PACK_AB R43, RZ, R43 ;  /* 0x0000002bff2b723e */ /* 0x000fe200000010ff */
[----:B------:R-:W-:Y:S01]  /*ee60*/  FMUL R39, R39, R192 ;  /* 0x000000c027277220 */ /* 0x000fe20000400000 */
[----:B------:R-:W-:Y:S01]  /*ee70*/  F2FP.BF16.F32.PACK_AB R45, RZ, R45 ;  /* 0x0000002dff2d723e */ /* 0x000fe200000010ff */
[----:B------:R0:W-:Y:S01]  /*ee80*/  @P6 STG.E.U16 desc[UR40][R152.64+0x22], R0 ;  /* 0x0000220098006986 */ /* 0x0001e2000c101528 */
[----:B------:R-:W-:Y:S01]  /*ee90*/  IADD3 R20, P6, R15, R202, RZ ;  /* 0x000000ca0f147210 */ /* 0x000fe20007fde0ff */
[----:B------:R-:W-:Y:S01]  /*eea0*/  FMUL R24, R24, R192 ;  /* 0x000000c018187220 */ /* 0x000fe20000400000 */
[----:B------:R-:W-:Y:S01]  /*eeb0*/  F2FP.BF16.F32.PACK_AB R44, RZ, R44 ;  /* 0x0000002cff2c723e */ /* 0x000fe200000010ff */
[----:B------:R-:W-:Y:S01]  /*eec0*/  FMUL R25, R25, R192 ;  /* 0x000000c019197220 */ /* 0x000fe20000400000 */
[----:B------:R-:W-:Y:S01]  /*eed0*/  F2FP.BF16.F32.PACK_AB R46, RZ, R46 ;  /* 0x0000002eff2e723e */ /* 0x000fe200000010ff */
[----:B------:R-:W-:Y:S01]  /*eee0*/  IMAD.X R21, R203, 0x1, R3, P6 ;  /* 0x00000001cb157824 */ /* 0x000fe200030e0603 */
[----:B------:R-:W-:Y:S01]  /*eef0*/  IADD3 R14, P6, R15, R12, RZ ;  /* 0x0000000c0f0e7210 */ /* 0x000fe20007fde0ff */
[-C--:B------:R-:W-:Y:S01]  /*ef00*/  FMUL R26, R26, R192.reuse ;  /* 0x000000c01a1a7220 */ /* 0x080fe20000400000 */
[----:B------:R-:W-:Y:S01]  /*ef10*/  F2FP.BF16.F32.PACK_AB R47, RZ, R47 ;  /* 0x0000002fff2f723e */ /* 0x000fe200000010ff */
[----:B------:R-:W-:Y:S01]  /*ef20*/  FMUL R27, R27, R192 ;  /* 0x000000c01b1b7220 */ /* 0x000fe20000400000 */
[----:B------:R-:W-:Y:S01]  /*ef30*/  F2FP.BF16.F32.PACK_AB R32, RZ, R32 ;  /* 0x00000020ff20723e */ /* 0x000fe200000010ff */
[----:B------:R-:W-:Y:S01]  /*ef40*/  IMAD.X R15, R3, 0x1, R13, P6 ;  /* 0x00000001030f7824 */ /* 0x000fe200030e060d */
        /* <DEDUP_REMOVED lines=8> */
[----:B------:R-:W-:-:S02]  /*efd0*/  F2FP.BF16.F32.PACK_AB R36, RZ, R36 ;  /* 0x00000024ff24723e */ /* 0x000fc400000010ff */
[----:B------:R-:W-:Y:S02]  /*efe0*/  F2FP.BF16.F32.PACK_AB R37, RZ, R37 ;  /* 0x00000025ff25723e */ /* 0x000fe400000010ff */
[----:B------:R-:W-:Y:S01]  /*eff0*/  F2FP.BF16.F32.PACK_AB R38, RZ, R38 ;  /* 0x00000026ff26723e */ /* 0x000fe200000010ff */
[----:B------:R-:W-:Y:S01]  /*f000*/  @P6 STG.E.U16 desc[UR40][R20.64+0x20], R154 ;  /* 0x0000209a14006986 */ /* 0x000fe2000c101528 */
[----:B------:R-:W-:Y:S02]  /*f010*/  ISETP.GT.AND P6, PT, R4, 0x11, P3 ;  /* 0x000000110400780c */ /* 0x000fe40001fc4270 */
[----:B------:R-:W-:Y:S02]  /*f020*/  F2FP.BF16.F32.PACK_AB R39, RZ, R39 ;  /* 0x00000027ff27723e */ /* 0x000fe400000010ff */
[----:B------:R-:W-:Y:S02]  /*f030*/  F2FP.BF16.F32.PACK_AB R24, RZ, R24 ;  /* 0x00000018ff18723e */ /* 0x000fe400000010ff */
[----:B------:R-:W-:-:S02]  /*f040*/  F2FP.BF16.F32.PACK_AB R25, RZ, R25 ;  /* 0x00000019ff19723e */ /* 0x000fc400000010ff */
[----:B------:R-:W-:Y:S02]  /*f050*/  F2FP.BF16.F32.PACK_AB R26, RZ, R26 ;  /* 0x0000001aff1a723e */ /* 0x000fe400000010ff */
[----:B------:R-:W-:Y:S02]  /*f060*/  F2FP.BF16.F32.PACK_AB R27, RZ, R27 ;  /* 0x0000001bff1b723e */ /* 0x000fe400000010ff */
[----:B------:R-:W-:Y:S01]  /*f070*/  F2FP.BF16.F32.PACK_AB R28, RZ, R28 ;  /* 0x0000001cff1c723e */ /* 0x000fe200000010ff */
[----:B------:R-:W-:Y:S01]  /*f080*/  @P6 STG.E.U16 desc[UR40][R20.64+0x22], R155 ;  /* 0x0000229b14006986 */ /* 0x000fe2000c101528 */
[----:B------:R-:W-:Y:S02]  /*f090*/  ISETP.GT.AND P6, PT, R4, 0x18, P0 ;  /* 0x000000180400780c */ /* 0x000fe400007c4270 */
[----:B------:R-:W-:Y:S02]  /*f0a0*/  F2FP.BF16.F32.PACK_AB R29, RZ, R29 ;  /* 0x0000001dff1d723e */ /* 0x000fe400000010ff */
[----:B------:R-:W-:-:S02]  /*f0b0*/  F2FP.BF16.F32.PACK_AB R30, RZ, R30 ;  /* 0x0000001eff1e723e */ /* 0x000fc400000010ff */
[----:B------:R-:W-:-:S07]  /*f0c0*/  F2FP.BF16.F32.PACK_AB R31, RZ, R31 ;  /* 0x0000001fff1f723e */ /* 0x000fce00000010ff */
[----:B0-----:R-:W-:Y:S02]  /*f0d0*/  @P6 IMAD.MOV.U32 R152, RZ, RZ, R202 ;  /* 0x000000ffff986224 */ /* 0x001fe400078e00ca */
[----:B------:R-:W-:-:S05]  /*f0e0*/  @P6 IMAD.MOV.U32 R153, RZ, RZ, R203 ;  /* 0x000000ffff996224 */ /* 0x000fca00078e00cb */
[----:B------:R0:W-:Y:S01]  /*f0f0*/  @P6 STG.E.U16 desc[UR40][R152.64+0x30], R156 ;  /* 0x0000309c98006986 */ /* 0x0001e2000c101528 */
[----:B------:R-:W-:-:S13]  /*f100*/  ISETP.GT.AND P6, PT, R4, 0x19, P0 ;  /* 0x000000190400780c */ /* 0x000fda00007c4270 */
[----:B0-----:R-:W-:Y:S01]  /*f110*/  @P6 IMAD.MOV.U32 R152, RZ, RZ, R202 ;  /* 0x000000ffff986224 */ /* 0x001fe200078e00ca */
[----:B------:R-:W-:-:S05]  /*f120*/  @P6 MOV R153, R203 ;  /* 0x000000cb00996202 */ /* 0x000fca0000000f00 */
[----:B------:R-:W-:Y:S01]  /*f130*/  @P6 STG.E.U16 desc[UR40][R152.64+0x32], R157 ;  /* 0x0000329d98006986 */ /* 0x000fe2000c101528 */
[----:B------:R-:W-:-:S13]  /*f140*/  ISETP.GT.AND P6, PT, R4, 0x18, P3 ;  /* 0x000000180400780c */ /* 0x000fda0001fc4270 */
        /* <DEDUP_REMOVED lines=8> */
[----:B------:R0:W-:Y:S01]  /*f1d0*/  @P6 STG.E.U16 desc[UR40][R14.64+0x20], R146 ;  /* 0x000020920e006986 */ /* 0x0001e2000c101528 */
        /* <DEDUP_REMOVED lines=27> */
[----:B0-----:R-:W-:Y:S02]  /*f390*/  @P6 IMAD.MOV.U32 R14, RZ, RZ, R202 ;  /* 0x000000ffff0e6224 */ /* 0x001fe400078e00ca */
[----:B------:R-:W-:-:S05]  /*f3a0*/  @P6 IMAD.MOV.U32 R15, RZ, RZ, R203 ;  /* 0x000000ffff0f6224 */ /* 0x000fca00078e00cb */
[----:B------:R0:W-:Y:S01]  /*f3b0*/  @P6 STG.E.U16 desc[UR40][R14.64+0x40], R128 ;  /* 0x000040800e006986 */ /* 0x0001e2000c101528 */
[----:B------:R-:W-:-:S13]  /*f3c0*/  ISETP.GT.AND P6, PT, R4, 0x21, P0 ;  /* 0x000000210400780c */ /* 0x000fda00007c4270 */
[----:B0-----:R-:W-:Y:S02]  /*f3d0*/  @P6 IMAD.MOV.U32 R14, RZ, RZ, R202 ;  /* 0x000000ffff0e6224 */ /* 0x001fe400078e00ca */
[----:B------:R-:W-:-:S05]  /*f3e0*/  @P6 IMAD.MOV.U32 R15, RZ, RZ, R203 ;  /* 0x000000ffff0f6224 */ /* 0x000fca00078e00cb */
[----:B------:R0:W-:Y:S01]  /*f3f0*/  @P6 STG.E.U16 desc[UR40][R14.64+0x42], R129 ;  /* 0x000042810e006986 */ /* 0x0001e2000c101528 */
[----:B------:R-:W-:-:S13]  /*f400*/  ISETP.GT.AND P6, PT, R4, 0x20, P3 ;  /* 0x000000200400780c */ /* 0x000fda0001fc4270 */
[----:B0-----:R-:W-:Y:S01]  /*f410*/  @P6 IMAD.MOV.U32 R14, RZ, RZ, R20 ;  /* 0x000000ffff0e6224 */ /* 0x001fe200078e0014 */
[----:B------:R-:W-:-:S05]  /*f420*/  @P6 MOV R15, R21 ;  /* 0x00000015000f6202 */ /* 0x000fca0000000f00 */
[----:B------:R0:W-:Y:S01]  /*f430*/  @P6 STG.E.U16 desc[UR40][R14.64+0x40], R130 ;  /* 0x000040820e006986 */ /* 0x0001e2000c101528 */
        /* <DEDUP_REMOVED lines=236> */
[C---:B------:R-:W-:Y:S02]  /*10300*/  ISETP.GT.AND P6, PT, R4.reuse, 0x68, P4 ;  /* 0x000000680400780c */ /* 0x040fe400027c4270 */
[----:B------:R-:W-:-:S11]  /*10310*/  ISETP.GT.AND P4, PT, R4, 0x69, P4 ;  /* 0x000000690400780c */ /* 0x000fd60002784270 */
[----:B------:R-:W-:Y:S04]  /*10320*/  @P6 STG.E.U16 desc[UR40][R6.64+0xd0], R44 ;  /* 0x0000d02c06006986 */ /* 0x000fe8000c101528 */
[----:B------:R0:W-:Y:S01]  /*10330*/  @P4 STG.E.U16 desc[UR40][R6.64+0xd2], R45 ;  /* 0x0000d22d06004986 */ /* 0x0001e2000c101528 */
[C---:B------:R-:W-:Y:S02]  /*10340*/  ISETP.GT.AND P4, PT, R4.reuse, 0x68, P5 ;  /* 0x000000680400780c */ /* 0x040fe40002f84270 */
[----:B------:R-:W-:-:S11]  /*10350*/  ISETP.GT.AND P5, PT, R4, 0x69, P5 ;  /* 0x000000690400780c */ /* 0x000fd60002fa4270 */
[----:B------:R-:W-:Y:S01]  /*10360*/  @P4 STG.E.U16 desc[UR40][R8.64+0xd0], R46 ;  /* 0x0000d02e08004986 */ /* 0x000fe2000c101528 */
[----:B------:R-:W-:-:S03]  /*10370*/  ISETP.GT.AND P4, PT, R4, 0x60, P0 ;  /* 0x000000600400780c */ /* 0x000fc60000784270 */
[----:B------:R-:W-:Y:S01]  /*10380*/  @P5 STG.E.U16 desc[UR40][R8.64+0xd2], R47 ;  /* 0x0000d22f08005986 */ /* 0x000fe2000c101528 */
[----:B------:R-:W-:-:S09]  /*10390*/  ISETP.GT.AND P5, PT, R4, 0x61, P0 ;  /* 0x000000610400780c */ /* 0x000fd200007a4270 */
[----:B0-----:R-:W-:Y:S01]  /*103a0*/  @P4 IMAD.MOV.U32 R6, RZ, RZ, R202 ;  /* 0x000000ffff064224 */ /* 0x001fe200078e00ca */
[----:B------:R-:W-:-:S05]  /*103b0*/  @P4 MOV R7, R203 ;  /* 0x000000cb00074202 */ /* 0x000fca0000000f00 */
[----:B------:R0:W-:Y:S01]  /*103c0*/  @P4 STG.E.U16 desc[UR40][R6.64+0xc0], R32 ;  /* 0x0000c02006004986 */ /* 0x0001e2000c101528 */
[----:B------:R-:W-:Y:S01]  /*103d0*/  ISETP.GT.AND P4, PT, R4, 0x60, P3 ;  /* 0x000000600400780c */ /* 0x000fe20001f84270 */
[----:B0-----:R-:W-:Y:S02]  /*103e0*/  @P5 IMAD.MOV.U32 R6, RZ, RZ, R202 ;  /* 0x000000ffff065224 */ /* 0x001fe400078e00ca */
[----:B------:R-:W-:-:S05]  /*103f0*/  @P5 IMAD.MOV.U32 R7, RZ, RZ, R203 ;  /* 0x000000ffff075224 */ /* 0x000fca00078e00cb */
[----:B------:R0:W-:Y:S01]  /*10400*/  @P5 STG.E.U16 desc[UR40][R6.64+0xc2], R33 ;  /* 0x0000c22106005986 */ /* 0x0001e2000c101528 */
[----:B------:R-:W-:-:S04]  /*10410*/  ISETP.GT.AND P5, PT, R4, 0x61, P3 ;  /* 0x000000610400780c */ /* 0x000fc80001fa4270 */
[----:B0-----:R-:W-:Y:S02]  /*10420*/  @P4 IMAD.MOV.U32 R6, RZ, RZ, R20 ;  /* 0x000000ffff064224 */ /* 0x001fe400078e0014 */
[----:B------:R-:W-:-:S05]  /*10430*/  @P4 IMAD.MOV.U32 R7, RZ, RZ, R21 ;  /* 0x000000ffff074224 */ /* 0x000fca00078e0015 */
[----:B------:R0:W-:Y:S01]  /*10440*/  @P4 STG.E.U16 desc[UR40][R6.64+0xc0], R34 ;  /* 0x0000c02206004986 */ /* 0x0001e2000c101528 */
[C---:B------:R-:W-:Y:S02]  /*10450*/  ISETP.GT.AND P4, PT, R4.reuse, 0x68, P0 ;  /* 0x000000680400780c */ /* 0x040fe40000784270 */
[----:B------:R-:W-:Y:S01]  /*10460*/  ISETP.GT.AND P0, PT, R4, 0x69, P0 ;  /* 0x000000690400780c */ /* 0x000fe20000704270 */
[----:B0-----:R-:W-:Y:S01]  /*10470*/  @P5 IMAD.MOV.U32 R6, RZ, RZ, R20 ;  /* 0x000000ffff065224 */ /* 0x001fe200078e0014 */
[----:B------:R-:W-:-:S05]  /*10480*/  @P5 MOV R7, R21 ;  /* 0x0000001500075202 */ /* 0x000fca0000000f00 */
[----:B------:R0:W-:Y:S01]  /*10490*/  @P5 STG.E.U16 desc[UR40][R6.64+0xc2], R35 ;  /* 0x0000c22306005986 */ /* 0x0001e2000c101528 */
[C---:B------:R-:W-:Y:S02]  /*104a0*/  ISETP.GT.AND P5, PT, R4.reuse, 0x68, P3 ;  /* 0x000000680400780c */ /* 0x040fe40001fa4270 */
[----:B------:R-:W-:Y:S01]  /*104b0*/  ISETP.GT.AND P3, PT, R4, 0x69, P3 ;  /* 0x000000690400780c */ /* 0x000fe20001f64270 */
[----:B0-----:R-:W-:Y:S02]  /*104c0*/  @P4 IMAD.MOV.U32 R6, RZ, RZ, R202 ;  /* 0x000000ffff064224 */ /* 0x001fe400078e00ca */
[----:B------:R-:W-:-:S05]  /*104d0*/  @P4 IMAD.MOV.U32 R7, RZ, RZ, R203 ;  /* 0x000000ffff074224 */ /* 0x000fca00078e00cb */
[----:B------:R0:W-:Y:S01]  /*104e0*/  @P4 STG.E.U16 desc[UR40][R6.64+0xd0], R36 ;  /* 0x0000d02406004986 */ /* 0x0001e2000c101528 */
[----:B------:R-:W-:-:S03]  /*104f0*/  ISETP.GT.AND P4, PT, R4, 0x60, P2 ;  /* 0x000000600400780c */ /* 0x000fc60001784270 */
[----:B------:R-:W-:Y:S01]  /*10500*/  @P0 STG.E.U16 desc[UR40][R202.64+0xd2], R37 ;  /* 0x0000d225ca000986 */ /* 0x000fe2000c101528 */
[----:B------:R-:W-:Y:S01]  /*10510*/  ISETP.GT.AND P0, PT, R4, 0x61, P2 ;  /* 0x000000610400780c */ /* 0x000fe20001704270 */
[----:B0-----:R-:W-:Y:S02]  /*10520*/  @P5 IMAD.MOV.U32 R6, RZ, RZ, R20 ;  /* 0x000000ffff065224 */ /* 0x001fe400078e0014 */
[----:B------:R-:W-:-:S05]  /*10530*/  @P5 IMAD.MOV.U32 R7, RZ, RZ, R21 ;  /* 0x000000ffff075224 */ /* 0x000fca00078e0015 */
[----:B------:R-:W-:Y:S01]  /*10540*/  @P5 STG.E.U16 desc[UR40][R6.64+0xd0], R38 ;  /* 0x0000d02606005986 */ /* 0x000fe2000c101528 */
[----:B------:R-:W-:-:S03]  /*10550*/  ISETP.GT.AND P5, PT, R4, 0x60, P1 ;  /* 0x000000600400780c */ /* 0x000fc60000fa4270 */
[----:B------:R-:W-:Y:S01]  /*10560*/  @P3 STG.E.U16 desc[UR40][R20.64+0xd2], R39 ;  /* 0x0000d22714003986 */ /* 0x000fe2000c101528 */
[----:B------:R-:W-:-:S03]  /*10570*/  ISETP.GT.AND P3, PT, R4, 0x61, P1 ;  /* 0x000000610400780c */ /* 0x000fc60000f64270 */
[----:B------:R-:W-:Y:S01]  /*10580*/  @P4 STG.E.U16 desc[UR40][R12.64+0xc0], R24 ;  /* 0x0000c0180c004986 */ /* 0x000fe2000c101528 */
[C---:B------:R-:W-:Y:S02]  /*10590*/  ISETP.GT.AND P4, PT, R4.reuse, 0x68, P1 ;  /* 0x000000680400780c */ /* 0x040fe40000f84270 */
[C---:B------:R-:W-:Y:S01]  /*105a0*/  ISETP.GT.AND P1, PT, R4.reuse, 0x69, P1 ;  /* 0x000000690400780c */ /* 0x040fe20000f24270 */
[----:B------:R-:W-:Y:S01]  /*105b0*/  @P0 STG.E.U16 desc[UR40][R12.64+0xc2], R25 ;  /* 0x0000c2190c000986 */ /* 0x000fe2000c101528 */
[C---:B------:R-:W-:Y:S02]  /*105c0*/  ISETP.GT.AND P0, PT, R4.reuse, 0x68, P2 ;  /* 0x000000680400780c */ /* 0x040fe40001704270 */
[----:B------:R-:W-:Y:S01]  /*105d0*/  ISETP.GT.AND P2, PT, R4, 0x69, P2 ;  /* 0x000000690400780c */ /* 0x000fe20001744270 */
[----:B------:R-:W-:Y:S01]  /*105e0*/  @P5 IMAD.MOV.U32 R4, RZ, RZ, R10 ;  /* 0x000000ffff045224 */ /* 0x000fe200078e000a */
[----:B------:R-:W-:-:S05]  /*105f0*/  @P5 MOV R5, R11 ;  /* 0x0000000b00055202 */ /* 0x000fca0000000f00 */
[----:B------:R0:W-:Y:S02]  /*10600*/  @P5 STG.E.U16 desc[UR40][R4.64+0xc0], R26 ;  /* 0x0000c01a04005986 */ /* 0x0001e4000c101528 */
[----:B0-----:R-:W-:Y:S02]  /*10610*/  @P3 IMAD.MOV.U32 R4, RZ, RZ, R10 ;  /* 0x000000ffff043224 */ /* 0x001fe400078e000a */
[----:B------:R-:W-:-:S05]  /*10620*/  @P3 IMAD.MOV.U32 R5, RZ, RZ, R11 ;  /* 0x000000ffff053224 */ /* 0x000fca00078e000b */
[----:B------:R0:W-:Y:S04]  /*10630*/  @P3 STG.E.U16 desc[UR40][R4.64+0xc2], R27 ;  /* 0x0000c21b04003986 */ /* 0x0001e8000c101528 */
[----:B------:R1:W-:Y:S04]  /*10640*/  @P0 STG.E.U16 desc[UR40][R12.64+0xd0], R28 ;  /* 0x0000d01c0c000986 */ /* 0x0003e8000c101528 */
[----:B------:R1:W-:Y:S01]  /*10650*/  @P2 STG.E.U16 desc[UR40][R12.64+0xd2], R29 ;  /* 0x0000d21d0c002986 */ /* 0x0003e2000c101528 */
[----:B0-----:R-:W-:Y:S02]  /*10660*/  @P4 IMAD.MOV.U32 R4, RZ, RZ, R10 ;  /* 0x000000ffff044224 */ /* 0x001fe400078e000a */
[----:B------:R-:W-:-:S05]  /*10670*/  @P4 IMAD.MOV.U32 R5, RZ, RZ, R11 ;  /* 0x000000ffff054224 */ /* 0x000fca00078e000b */
[----:B------:R1:W-:Y:S04]  /*10680*/  @P4 STG.E.U16 desc[UR40][R4.64+0xd0], R30 ;  /* 0x0000d01e04004986 */ /* 0x0003e8000c101528 */
[----:B------:R1:W-:Y:S02]  /*10690*/  @P1 STG.E.U16 desc[UR40][R10.64+0xd2], R31 ;  /* 0x0000d21f0a001986 */ /* 0x0003e4000c101528 */
.L_x_360:
[----:B------:R-:W-:Y:S05]  /*106a0*/  BSYNC B0 ;  /* 0x0000000000007941 */ /* 0x000fea0003800000 */
.L_x_32:
[----:B------:R-:W-:Y:S01]  /*106b0*/  ULDC UR4, c[0x0][0xc] ;  /* 0x0000030000047ab9 */ /* 0x000fe20000000800 */
[----:B------:R-:W-:Y:S01]  /*106c0*/  ULDC UR5, c[0x0][0x10] ;  /* 0x0000040000057ab9 */ /* 0x000fe20000000800 */
[----:B0-----:R-:W0:Y:S01]  /*106d0*/  LDC R3, c[0x0][0x14] ;  /* 0x00000500ff037b82 */ /* 0x001e220000000800 */
[----:B------:R-:W-:Y:S01]  /*106e0*/  UIMAD.WIDE.U32 UR4, UR4, UR5, URZ ;  /* 0x00000005040472a5 */ /* 0x000fe2000f8e003f */
[----:B-1----:R-:W-:Y:S01]  /*106f0*/  MOV R5, R19 ;  /* 0x0000001300057202 */ /* 0x002fe20000000f00 */
[----:B------:R-:W-:Y:S01]  /*10700*/  IMAD.MOV.U32 R4, RZ, RZ, R22 ;  /* 0x000000ffff047224 */ /* 0x000fe200078e0016 */
[----:B------:R-:W-:Y:S01]  /*10710*/  PRMT R0, RZ, 0x7610, R0 ;  /* 0x00007610ff007816 */ /* 0x000fe20000000000 */
[----:B------:R-:W-:Y:S02]  /*10720*/  IMAD.MOV.U32 R17, RZ, RZ, -0x1 ;  /* 0xffffffffff117424 */ /* 0x000fe400078e00ff */
[----:B0-----:R-:W-:-:S04]  /*10730*/  IMAD.WIDE.U32 R4, R3, UR4, R4 ;  /* 0x0000000403047c25 */ /* 0x001fc8000f8e0004 */
[----:B------:R-:W-:Y:S01]  /*10740*/  IMAD R3, R3, UR5, RZ ;  /* 0x0000000503037c24 */ /* 0x000fe2000f8e02ff */
[----:B------:R-:W-:Y:S01]  /*10750*/  ULDC.64 UR4, c[0x0][0x650] ;  /* 0x0001940000047ab9 */ /* 0x000fe20000000a00 */
[----:B------:R-:W-:Y:S01]  /*10760*/  IMAD.MOV.U32 R22, RZ, RZ, R4 ;  /* 0x000000ffff167224 */ /* 0x000fe200078e0004 */
[----:B------:R-:W-:Y:S01]  /*10770*/  ISETP.GE.U32.AND P0, PT, R4, UR4, PT ;  /* 0x0000000404007c0c */ /* 0x000fe2000bf06070 */
[----:B------:R-:W-:Y:S02]  /*10780*/  IMAD.IADD R19, R5, 0x1, R3 ;  /* 0x0000000105137824 */ /* 0x000fe400078e0203 */
[----:B------:R-:W-:-:S03]  /*10790*/  IMAD.MOV.U32 R3, RZ, RZ, -0x1 ;  /* 0xffffffffff037424 */ /* 0x000fc600078e00ff */
[----:B------:R-:W-:Y:S02]  /*107a0*/  ISETP.GE.U32.AND.EX P0, PT, R19, UR5, PT, P0 ;  /* 0x0000000513007c0c */ /* 0x000fe4000bf06100 */
[----:B------:R0:W-:Y:S11]  /*107b0*/  STL [R1], R3 ;  /* 0x0000000301007387 */ /* 0x0001f60000100800 */
[----:B0-----:R-:W-:Y:S05]  /*107c0*/  @P0 BRA `(.L_x_361) ;  /* 0x0000000400740947 */ /* 0x001fea0003800000 */
[----:B----4-:R-:W0:Y:S01]  /*107d0*/  S2R R12, SR_CTAID.X ;  /* 0x00000000000c7919 */ /* 0x010e220000002500 */
[----:B------:R-:W1:Y:S01]  /*107e0*/  LDC.64 R10, c[0x0][0x628] ;  /* 0x00018a00ff0a7b82 */ /* 0x000e620000000a00 */
[----:B------:R-:W-:Y:S01]  /*107f0*/  ULDC UR4, c[0x0][0x150] ;  /* 0x0000540000047ab9 */ /* 0x000fe20000000800 */
[----:B------:R-:W-:Y:S01]  /*10800*/  IMAD.MOV.U32 R8, RZ, RZ, R22 ;  /* 0x000000ffff087224 */ /* 0x000fe200078e0016 */
[----:B------:R-:W4:Y:S01]  /*10810*/  S2R R24, SR_CTAID.Y ;  /* 0x0000000000187919 */ /* 0x000f220000002600 */
[----:B------:R-:W-:-:S04]  /*10820*/  MOV R9, R19 ;  /* 0x0000001300097202 */ /* 0x000fc80000000f00 */
[----:B------:R-:W2:Y:S08]  /*10830*/  LDC R21, c[0x0][0x144] ;  /* 0x00005100ff157b82 */ /* 0x000eb00000000800 */
[----:B------:R-:W2:Y:S08]  /*10840*/  LDC R0, c[0x0][0x630] ;  /* 0x00018c00ff007b82 */ /* 0x000eb00000000800 */
[----:B------:R-:W2:Y:S01]  /*10850*/  LDC.64 R14, c[0x0][0x620] ;  /* 0x00018800ff0e7b82 */ /* 0x000ea20000000a00 */
[----:B-1----:R-:W-:-:S04]  /*10860*/  ISETP.NE.U32.AND P0, PT, R10, RZ, PT ;  /* 0x000000ff0a00720c */ /* 0x002fc80003f05070 */
[----:B------:R-:W-:Y:S02]  /*10870*/  ISETP.NE.AND.EX P0, PT, R11, RZ, PT, P0 ;  /* 0x000000ff0b00720c */ /* 0x000fe40003f05300 */
[----:B0-----:R-:W-:-:S05]  /*10880*/  I2FP.F32.U32 R3, R12 ;  /* 0x0000000c00037245 */ /* 0x001fca0000201000 */
[----:B------:R-:W-:-:S04]  /*10890*/  FMUL R3, R3, UR4 ;  /* 0x0000000403037c20 */ /* 0x000fc80008400000 */
[----:B------:R0:W1:Y:S02]  /*108a0*/  F2I.U32.TRUNC.NTZ R20, R3 ;  /* 0x0000000300147305 */ /* 0x000064000020f000 */
[----:B----4-:R-:W-:Y:S05]  /*108b0*/  @!P0 BRA `(.L_x_362) ;  /* 0x0000000000288947 */ /* 0x010fea0003800000 */
[----:B0-----:R-:W0:Y:S02]  /*108c0*/  LDC R3, c[0x0][0x634] ;  /* 0x00018d00ff037b82 */ /* 0x001e240000000800 */
        /* <DEDUP_REMOVED lines=9> */
.L_x_362:
[-CC-:B--2---:R-:W-:Y:S01]  /*10960*/  SHF.R.U64 R17, R8, R0.reuse, R9.reuse ;  /* 0x0000000008117219 */ /* 0x184fe20000001209 */
[----:B------:R-:W2:Y:S01]  /*10970*/  LDC.64 R28, c[0x0][0x640] ;  /* 0x00019000ff1c7b82 */ /* 0x000ea20000000a00 */
[----:B------:R-:W-:Y:S01]  /*10980*/  SHF.R.U32.HI R0, RZ, R0, R9 ;  /* 0x00000000ff007219 */ /* 0x000fe20000011609 */
[----:B-1----:R-:W-:Y:S01]  /*10990*/  IMAD.MOV R20, RZ, RZ, -R20 ;  /* 0x000000ffff147224 */ /* 0x002fe200078e0a14 */
[----:B0-----:R-:W-:Y:S01]  /*109a0*/  IADD3 R3, P0, RZ, -R17, RZ ;  /* 0x80000011ff037210 */ /* 0x001fe20007f1e0ff */
[----:B------:R-:W-:Y:S01]  /*109b0*/  ULDC UR4, c[0x0][0x154] ;  /* 0x0000550000047ab9 */ /* 0x000fe20000000800 */
[----:B------:R-:W-:Y:S01]  /*109c0*/  MOV R4, R22 ;  /* 0x0000001600047202 */ /* 0x000fe20000000f00 */
[----:B------:R-:W-:Y:S02]  /*109d0*/  IMAD R21, R21, R20, R12 ;  /* 0x0000001415157224 */ /* 0x000fe400078e020c */
[----:B------:R-:W0:Y:S01]  /*109e0*/  LDC R6, c[0x0][0x618] ;  /* 0x00018600ff067b82 */ /* 0x000e220000000800 */
[----:B------:R-:W-:-:S02]  /*109f0*/  IMAD.X R5, RZ, RZ, ~R0, P0 ;  /* 0x000000ffff057224 */ /* 0x000fc400000e0e00 */
[----:B------:R-:W-:Y:S02]  /*10a00*/  IMAD.MOV.U32 R7, RZ, RZ, 0x1 ;  /* 0x00000001ff077424 */ /* 0x000fe400078e00ff */
[-C--:B------:R-:W-:Y:S02]  /*10a10*/  IMAD R0, R5, R14.reuse, RZ ;  /* 0x0000000e05007224 */ /* 0x080fe400078e02ff */
[----:B------:R-:W-:Y:S01]  /*10a20*/  IMAD.MOV.U32 R5, RZ, RZ, R19 ;  /* 0x000000ffff057224 */ /* 0x000fe200078e0013 */
[----:B------:R-:W1:Y:S01]  /*10a30*/  LDC R8, c[0x0][0x608] ;  /* 0x00018200ff087b82 */ /* 0x000e620000000800 */
[----:B------:R-:W-:-:S04]  /*10a40*/  IMAD.WIDE.U32 R4, R3, R14, R4 ;  /* 0x0000000e03047225 */ /* 0x000fc800078e0004 */
[----:B------:R-:W-:-:S03]  /*10a50*/  IMAD R3, R3, R15, R0 ;  /* 0x0000000f03037224 */ /* 0x000fc600078e0200 */
[----:B------:R-:W4:Y:S01]  /*10a60*/  LDC R26, c[0x0][0x658] ;  /* 0x00019600ff1a7b82 */ /* 0x000f220000000800 */
[----:B------:R-:W-:Y:S01]  /*10a70*/  I2FP.F32.U32 R0, R24 ;  /* 0x0000001800007245 */ /* 0x000fe20000201000 */
[----:B------:R-:W-:Y:S01]  /*10a80*/  IMAD.IADD R3, R5, 0x1, R3 ;  /* 0x0000000105037824 */ /* 0x000fe200078e0203 */
[----:B--2---:R-:W-:Y:S01]  /*10a90*/  ISETP.NE.U32.AND P0, PT, R28, RZ, PT ;  /* 0x000000ff1c00720c */ /* 0x004fe20003f05070 */
[----:B------:R-:W-:Y:S02]  /*10aa0*/  IMAD.MOV.U32 R5, RZ, RZ, -0x1 ;  /* 0xffffffffff057424 */ /* 0x000fe400078e00ff */
[----:B------:R-:W-:Y:S02]  /*10ab0*/  FMUL R0, R0, UR4 ;  /* 0x0000000400007c20 */ /* 0x000fe40008400000 */
[----:B------:R-:W2:Y:S01]  /*10ac0*/  LDC R15, c[0x0][0x148] ;  /* 0x00005200ff0f7b82 */ /* 0x000ea20000000800 */
[----:B0-----:R-:W-:Y:S01]  /*10ad0*/  SHF.R.U64 R12, R4, R6, R3 ;  /* 0x00000006040c7219 */ /* 0x001fe20000001203 */
[----:B------:R0:W0:Y:S01]  /*10ae0*/  F2I.U32.TRUNC.NTZ R13, R0 ;  /* 0x00000000000d7305 */ /* 0x000022000020f000 */
[----:B------:R-:W-:-:S02]  /*10af0*/  ISETP.NE.AND.EX P0, PT, R29, RZ, PT, P0 ;  /* 0x000000ff1d00720c */ /* 0x000fc40003f05300 */
[----:B------:R-:W-:-:S03]  /*10b00*/  SHF.R.U32.HI R3, RZ, R6, R3 ;  /* 0x00000006ff037219 */ /* 0x000fc60000011603 */
[----:B------:R-:W0:Y:S01]  /*10b10*/  LDC R20, c[0x0][0x600] ;  /* 0x00018000ff147b82 */ /* 0x000e220000000800 */
[-CC-:B-1----:R-:W-:Y:S02]  /*10b20*/  SHF.R.U64 R10, R12, R8.reuse, R3.reuse ;  /* 0x000000080c0a7219 */ /* 0x182fe40000001203 */
[----:B------:R-:W-:-:S05]  /*10b30*/  SHF.R.U32.HI R3, RZ, R8, R3 ;  /* 0x00000008ff037219 */ /* 0x000fca0000011603 */
[----:B------:R-:W1:Y:S01]  /*10b40*/  LDC R27, c[0x0][0x648] ;  /* 0x00019200ff1b7b82 */ /* 0x000e620000000800 */
[-C--:B----4-:R-:W-:Y:S02]  /*10b50*/  SHF.L.U32 R4, R5, R26.reuse, RZ ;  /* 0x0000001a05047219 */ /* 0x090fe400000006ff */
[--C-:B------:R-:W-:Y:S02]  /*10b60*/  SHF.R.U64 R14, R10, R26, R3.reuse ;  /* 0x0000001a0a0e7219 */ /* 0x100fe40000001203 */
[----:B------:R-:W-:Y:S02]  /*10b70*/  LOP3.LUT R25, RZ, R4, RZ, 0x33, !PT ;  /* 0x00000004ff197212 */ /* 0x000fe400078e33ff */
[-C--:B------:R-:W-:Y:S01]  /*10b80*/  SHF.R.U32.HI R5, RZ, R26.reuse, R3 ;  /* 0x0000001aff057219 */ /* 0x080fe20000011603 */
[----:B------:R-:W4:Y:S01]  /*10b90*/  LDC R30, c[0x0][0x638] ;  /* 0x00018e00ff1e7b82 */ /* 0x000f220000000800 */
[----:B------:R-:W-:Y:S01]  /*10ba0*/  SHF.L.U32 R218, R7, R26, RZ ;  /* 0x0000001a07da7219 */ /* 0x000fe200000006ff */
[----:B------:R-:W-:-:S06]  /*10bb0*/  IMAD.MOV.U32 R4, RZ, RZ, R14 ;  /* 0x000000ffff047224 */ /* 0x000fcc00078e000e */
[----:B------:R-:W0:Y:S01]  /*10bc0*/  LDC R31, c[0x0][0x610] ;  /* 0x00018400ff1f7b82 */ /* 0x000e220000000800 */
[----:B------:R-:W-:Y:S05]  /*10bd0*/  @!P0 BRA `(.L_x_363) ;  /* 0x0000000000288947 */ /* 0x000fea0003800000 */
[----:B------:R-:W3:Y:S02]  /*10be0*/  LDC R3, c[0x0][0x64c] ;  /* 0x00019300ff037b82 */ /* 0x000ee40000000800 */
[----:B---3--:R-:W-:-:S04]  /*10bf0*/  IADD3 R3, P0, R14, R3, RZ ;  /* 0x000000030e037210 */ /* 0x008fc80007f1e0ff */
[----:B------:R-:W-:-:S05]  /*10c00*/  IADD3.X R11, RZ, R5, RZ, P0, !PT ;  /* 0x00000005ff0b7210 */ /* 0x000fca00007fe4ff */
[----:B------:R-:W-:-:S04]  /*10c10*/  IMAD.WIDE.U32 R4, R11, R28, RZ ;  /* 0x0000001c0b047225 */ /* 0x000fc800078e00ff */
[----:B------:R-:W-:-:S04]  /*10c20*/  IMAD.WIDE.U32 R6, P0, R3, R29, R4 ;  /* 0x0000001d03067225 */ /* 0x000fc80007800004 */
[----:B------:R-:W-:-:S04]  /*10c30*/  IMAD.WIDE.U32 R4, R3, R28, RZ ;  /* 0x0000001c03047225 */ /* 0x000fc800078e00ff */
[----:B------:R-:W-:Y:S01]  /*10c40*/  IMAD.X R9, RZ, RZ, RZ, P0 ;  /* 0x000000ffff097224 */ /* 0x000fe200000e06ff */
[----:B------:R-:W-:Y:S01]  /*10c50*/  IADD3 RZ, P0, R5, R6, RZ ;  /* 0x0000000605ff7210 */ /* 0x000fe20007f1e0ff */
[----:B------:R-:W-:-:S04]  /*10c60*/  IMAD.MOV.U32 R8, RZ, RZ, R7 ;  /* 0x000000ffff087224 */ /* 0x000fc800078e0007 */
[----:B------:R-:W-:-:S08]  /*10c70*/  IMAD.WIDE.U32.X R4, R11, R29, R8, P0 ;  /* 0x0000001d0b047225 */ /* 0x000fd000000e0408 */
.L_x_363:
[----:B------:R-:W3:Y:S01]  /*10c80*/  LDC R3, c[0x0][0x65c] ;  /* 0x00019700ff037b82 */ /* 0x000ee20000000800 */
[----:B01----:R-:W-:Y:S01]  /*10c90*/  SHF.R.U64 R0, R4, R27, R5 ;  /* 0x0000001b04007219 */ /* 0x003fe20000001205 */
[----:B------:R-:W-:Y:S01]  /*10ca0*/  VIADD R7, R20, 0xffffffff ;  /* 0xffffffff14077836 */ /* 0x000fe20000000000 */
[----:B------:R-:W-:Y:S01]  /*10cb0*/  LOP3.LUT R5, R10, R25, RZ, 0xc0, !PT ;  /* 0x000000190a057212 */ /* 0x000fe200078ec0ff */
[----:B------:R-:W-:Y:S01]  /*10cc0*/  IMAD.MOV R13, RZ, RZ, -R13 ;  /* 0x000000ffff0d7224 */ /* 0x000fe200078e0a0d */
[----:B------:R-:W-:-:S03]  /*10cd0*/  MOV R4, 0x1 ;  /* 0x0000000100047802 */ /* 0x000fc60000000f00 */
[----:B------:R-:W-:Y:S01]  /*10ce0*/  IMAD R218, R218, R0, R5 ;  /* 0x00000000dada7224 */ /* 0x000fe200078e0205 */
[----:B------:R-:W-:Y:S02]  /*10cf0*/  LOP3.LUT R5, R12, R7, RZ, 0xc0, !PT ;  /* 0x000000070c057212 */ /* 0x000fe400078ec0ff */
[----:B---3--:R-:W-:Y:S01]  /*10d00*/  ISETP.NE.AND P0, PT, R3, 0x1, PT ;  /* 0x000000010300780c */ /* 0x008fe20003f05270 */
[----:B------:R-:W-:-:S04]  /*10d10*/  IMAD.MOV R3, RZ, RZ, -R0 ;  /* 0x000000ffff037224 */ /* 0x000fc800078e0a00 */
[----:B----4-:R-:W-:-:S04]  /*10d20*/  IMAD R0, R3, R30, R14 ;  /* 0x0000001e03007224 */ /* 0x010fc800078e020e */
[----:B------:R-:W-:Y:S01]  /*10d30*/  IMAD R3, R0, R20, R5 ;  /* 0x0000001400037224 */ /* 0x000fe200078e0205 */
[----:B------:R-:W-:-:S03]  /*10d40*/  PRMT R0, R4, 0x7610, R0 ;  /* 0x0000761004007816 */ /* 0x000fc60000000000 */
[----:B--2---:R-:W-:-:S04]  /*10d50*/  @P0 IMAD R21, R15, R13, R24 ;  /* 0x0000000d0f150224 */ /* 0x004fc800078e0218 */
[----:B------:R-:W-:-:S05]  /*10d60*/  IMAD R218, R218, R31, R21 ;  /* 0x0000001fdada7224 */ /* 0x000fca00078e0215 */
[----:B------:R-:W-:Y:S02]  /*10d70*/  SEL R4, R3, R218, !P0 ;  /* 0x000000da03047207 */ /* 0x000fe40004000000 */
[----:B------:R-:W-:-:S03]  /*10d80*/  SEL R218, R218, R3, !P0 ;  /* 0x00000003dada7207 */ /* 0x000fc60004000000 */
[----:B------:R0:W-:Y:S04]  /*10d90*/  STL [R1], R4 ;  /* 0x0000000401007387 */ /* 0x0001e80000100800 */
.L_x_361:
[----:B------:R1:W-:Y:S01]  /*10da0*/  STL [R1+0x4], R218 ;  /* 0x000004da01007387 */ /* 0x0003e20000100800 */
[----:B------:R-:W-:-:S13]  /*10db0*/  LOP3.LUT P0, RZ, R0, 0xff, RZ, 0xc0, !PT ;  /* 0x000000ff00ff7812 */ /* 0x000fda000780c0ff */
[----:B-1----:R-:W-:Y:S05]  /*10dc0*/  @P0 BRA `(.L_x_364) ;  /* 0xffffff0400180947 */ /* 0x002fea000383ffff */
[----:B------:R-:W-:Y:S05]  /*10dd0*/  EXIT ;  /* 0x000000000000794d */ /* 0x000fea0003800000 */
.L_x_7:
[----:B0-----:R-:W-:Y:S01]  /*10de0*/  ULDC.64 UR4, c[0x0][0x650] ;  /* 0x0001940000047ab9 */ /* 0x001fe20000000a00 */
[----:B------:R-:W-:Y:S01]  /*10df0*/  PRMT R2, RZ, 0x7610, R2 ;  /* 0x00007610ff027816 */ /* 0x000fe20000000002 */
[----:B------:R-:W-:Y:S01]  /*10e00*/  IMAD.MOV.U32 R12, RZ, RZ, -0x1 ;  /* 0xffffffffff0c7424 */ /* 0x000fe200078e00ff */
[----:B------:R-:W-:Y:S01]  /*10e10*/  ISETP.GE.U32.AND P0, PT, R22, UR4, PT ;  /* 0x0000000416007c0c */ /* 0x000fe2000bf06070 */
[----:B------:R-:W-:Y:S02]  /*10e20*/  IMAD.MOV.U32 R17, RZ, RZ, -0x1 ;  /* 0xffffffffff117424 */ /* 0x000fe400078e00ff */
[----:B------:R-:W-:Y:S01]  /*10e30*/  IMAD.MOV.U32 R13, RZ, RZ, -0x1 ;  /* 0xffffffffff0d7424 */ /* 0x000fe200078e00ff */
[----:B------:R-:W-:-:S13]  /*10e40*/  ISETP.GE.U32.AND.EX P0, PT, R19, UR5, PT, P0 ;  /* 0x0000000513007c0c */ /* 0x000fda000bf06100 */
[----:B------:R-:W-:Y:S05]  /*10e50*/  @P0 BRA `(.L_x_365) ;  /* 0x0000000400340947 */ /* 0x000fea0003800000 */
        /* <DEDUP_REMOVED lines=9> */
[----:B0-----:R-:W-:-:S04]  /*10ef0*/  IADD3 R13, P0, R22, R9, RZ ;  /* 0x00000009160d7210 */ /* 0x001fc80007f1e0ff */
        /* <DEDUP_REMOVED lines=8> */
.L_x_366:
[----:B------:R-:W0:Y:S01]  /*10f80*/  LDC.64 R26, c[0x0][0x640] ;  /* 0x00019000ff1a7b82 */ /* 0x000e220000000a00 */
[-C--:B------:R-:W-:Y:S01]  /*10f90*/  SHF.R.U64 R16, R12, R2.reuse, R13 ;  /* 0x000000020c107219 */ /* 0x080fe2000000120d */
[----:B------:R-:W-:Y:S01]  /*10fa0*/  IMAD.MOV.U32 R23, RZ, RZ, R19 ;  /* 0x000000ffff177224 */ /* 0x000fe200078e0013 */
[----:B------:R-:W-:Y:S01]  /*10fb0*/  SHF.R.U32.HI R2, RZ, R2, R13 ;  /* 0x00000002ff027219 */ /* 0x000fe2000001160d */
[----:B------:R-:W-:Y:S01]  /*10fc0*/  IMAD.MOV.U32 R28, RZ, RZ, 0x1 ;  /* 0x00000001ff1c7424 */ /* 0x000fe200078e00ff */
[----:B------:R-:W-:-:S03]  /*10fd0*/  IADD3 R11, P0, RZ, -R16, RZ ;  /* 0x80000010ff0b7210 */ /* 0x000fc60007f1e0ff */
[----:B------:R-:W1:Y:S02]  /*10fe0*/  LDC R10, c[0x0][0x618] ;  /* 0x00018600ff0a7b82 */ /* 0x000e640000000800 */
[----:B------:R-:W-:-:S04]  /*10ff0*/  IMAD.X R9, RZ, RZ, ~R2, P0 ;  /* 0x000000ffff097224 */ /* 0x000fc800000e0e02 */
[-C--:B------:R-:W-:Y:S02]  /*11000*/  IMAD R2, R9, R20.reuse, RZ ;  /* 0x0000001409027224 */ /* 0x080fe400078e02ff */
[----:B------:R-:W2:Y:S01]  /*11010*/  LDC R12, c[0x0][0x608] ;  /* 0x00018200ff0c7b82 */ /* 0x000ea20000000800 */
[----:B------:R-:W-:-:S04]  /*11020*/  IMAD.WIDE.U32 R8, R11, R20, R22 ;  /* 0x000000140b087225 */ /* 0x000fc800078e0016 */
[----:B------:R-:W-:-:S03]  /*11030*/  IMAD R11, R11, R21, R2 ;  /* 0x000000150b0b7224 */ /* 0x000fc600078e0202 */
[----:B------:R-:W3:Y:S01]  /*11040*/  LDC R25, c[0x0][0x658] ;  /* 0x00019600ff197b82 */ /* 0x000ee20000000800 */
[----:B------:R-:W-:Y:S01]  /*11050*/  IMAD.IADD R9, R9, 0x1, R11 ;  /* 0x0000000109097824 */ /* 0x000fe200078e020b */
[----:B0-----:R-:W-:-:S04]  /*11060*/  ISETP.NE.U32.AND P0, PT, R26, RZ, PT ;  /* 0x000000ff1a00720c */ /* 0x001fc80003f05070 */
[----:B------:R-:W-:Y:S02]  /*11070*/  ISETP.NE.AND.EX P0, PT, R27, RZ, PT, P0 ;  /* 0x000000ff1b00720c */ /* 0x000fe40003f05300 */
[----:B------:R-:W0:Y:S01]  /*11080*/  LDC R20, c[0x0][0x600] ;  /* 0x00018000ff147b82 */ /* 0x000e220000000800 */
[-CC-:B-1----:R-:W-:Y:S02]  /*11090*/  SHF.R.U64 R6, R8, R10.reuse, R9.reuse ;  /* 0x0000000a08067219 */ /* 0x182fe40000001209 */
[----:B------:R-:W-:Y:S02]  /*110a0*/  SHF.R.U32.HI R9, RZ, R10, R9 ;  /* 0x0000000aff097219 */ /* 0x000fe40000011609 */
[----:B------:R-:W-:-:S03]  /*110b0*/  MOV R8, 0xffffffff ;  /* 0xffffffff00087802 */ /* 0x000fc60000000f00 */
[----:B------:R-:W1:Y:S01]  /*110c0*/  LDC R23, c[0x0][0x648] ;  /* 0x00019200ff177b82 */ /* 0x000e620000000800 */
[-CC-:B--2---:R-:W-:Y:S02]  /*110d0*/  SHF.R.U64 R17, R6, R12.reuse, R9.reuse ;  /* 0x0000000c06117219 */ /* 0x184fe40000001209 */
[----:B------:R-:W-:-:S05]  /*110e0*/  SHF.R.U32.HI R2, RZ, R12, R9 ;  /* 0x0000000cff027219 */ /* 0x000fca0000011609 */
[----:B------:R-:W2:Y:S01]  /*110f0*/  LDC R24, c[0x0][0x638] ;  /* 0x00018e00ff187b82 */ /* 0x000ea20000000800 */
[-C--:B---3--:R-:W-:Y:S02]  /*11100*/  SHF.L.U32 R8, R8, R25.reuse, RZ ;  /* 0x0000001908087219 */ /* 0x088fe400000006ff */
[-CC-:B------:R-:W-:Y:S02]  /*11110*/  SHF.R.U64 R21, R17, R25.reuse, R2.reuse ;  /* 0x0000001911157219 */ /* 0x180fe40000001202 */
[----:B------:R-:W-:Y:S02]  /*11120*/  LOP3.LUT R30, RZ, R8, RZ, 0x33, !PT ;  /* 0x00000008ff1e7212 */ /* 0x000fe400078e33ff */
[----:B------:R-:W-:Y:S01]  /*11130*/  SHF.R.U32.HI R9, RZ, R25, R2 ;  /* 0x00000019ff097219 */ /* 0x000fe20000011602 */
[----:B------:R-:W3:Y:S01]  /*11140*/  LDC R29, c[0x0][0x610] ;  /* 0x00018400ff1d7b82 */ /* 0x000ee20000000800 */
[----:B------:R-:W-:Y:S01]  /*11150*/  IMAD.MOV.U32 R8, RZ, RZ, R21 ;  /* 0x000000ffff087224 */ /* 0x000fe200078e0015 */
[----:B------:R-:W-:Y:S06]  /*11160*/  @!P0 BRA `(.L_x_367) ;  /* 0x0000000000288947 */ /* 0x000fec0003800000 */
[----:B------:R-:W4:Y:S02]  /*11170*/  LDC R2, c[0x0][0x64c] ;  /* 0x00019300ff027b82 */ /* 0x000f240000000800 */
[----:B----4-:R-:W-:-:S05]  /*11180*/  IADD3 R13, P0, R21, R2, RZ ;  /* 0x00000002150d7210 */ /* 0x010fca0007f1e0ff */
        /* <DEDUP_REMOVED lines=8> */
.L_x_367:
[----:B------:R-:W4:Y:S01]  /*11210*/  LDC R2, c[0x0][0x65c] ;  /* 0x00019700ff027b82 */ /* 0x000f220000000800 */
[----:B-1----:R-:W-:Y:S01]  /*11220*/  SHF.R.U64 R5, R8, R23, R9 ;  /* 0x0000001708057219 */ /* 0x002fe20000001209 */
[----:B------:R-:W-:Y:S01]  /*11230*/  IMAD.MOV.U32 R13, RZ, RZ, R16 ;  /* 0x000000ffff0d7224 */ /* 0x000fe200078e0010 */
[----:B------:R-:W-:Y:S02]  /*11240*/  SHF.L.U32 R28, R28, R25, RZ ;  /* 0x000000191c1c7219 */ /* 0x000fe400000006ff */
[----:B0-----:R-:W-:Y:S01]  /*11250*/  IADD3 R9, R20, -0x1, RZ ;  /* 0xffffffff14097810 */ /* 0x001fe20007ffe0ff */
[----:B------:R-:W-:Y:S01]  /*11260*/  IMAD.MOV R8, RZ, RZ, -R5 ;  /* 0x000000ffff087224 */ /* 0x000fe200078e0a05 */
[----:B----4-:R-:W-:Y:S02]  /*11270*/  ISETP.NE.AND P0, PT, R2, 0x1, PT ;  /* 0x000000010200780c */ /* 0x010fe40003f05270 */
[----:B------:R-:W-:-:S11]  /*11280*/  LOP3.LUT R2, R17, R30, RZ, 0xc0, !PT ;  /* 0x0000001e11027212 */ /* 0x000fd600078ec0ff */
[----:B------:R-:W-:Y:S02]  /*11290*/  @P0 IMAD R3, R7, R14, R4 ;  /* 0x0000000e07030224 */ /* 0x000fe400078e0204 */
[----:B------:R-:W-:Y:S01]  /*112a0*/  IMAD R4, R28, R5, R2 ;  /* 0x000000051c047224 */ /* 0x000fe200078e0202 */
[----:B------:R-:W-:Y:S01]  /*112b0*/  LOP3.LUT R5, R6, R9, RZ, 0xc0, !PT ;  /* 0x0000000906057212 */ /* 0x000fe200078ec0ff */
[----:B--2---:R-:W-:Y:S02]  /*112c0*/  IMAD R2, R8, R24, R21 ;  /* 0x0000001808027224 */ /* 0x004fe400078e0215 */
[----:B---3--:R-:W-:Y:S02]  /*112d0*/  IMAD R3, R4, R29, R3 ;  /* 0x0000001d04037224 */ /* 0x008fe400078e0203 */
[----:B------:R-:W-:Y:S02]  /*112e0*/  IMAD R12, R2, R20, R5 ;  /* 0x00000014020c7224 */ /* 0x000fe400078e0205 */
[----:B------:R-:W-:-:S03]  /*112f0*/  IMAD.MOV.U32 R4, RZ, RZ, 0x1 ;  /* 0x00000001ff047424 */ /* 0x000fc600078e00ff */
[----:B------:R-:W-:Y:S02]  /*11300*/  SEL R17, R12, R3, !P0 ;  /* 0x000000030c117207 */ /* 0x000fe40004000000 */
[----:B------:R-:W-:Y:S02]  /*11310*/  PRMT R2, R4, 0x7610, R2 ;  /* 0x0000761004027816 */ /* 0x000fe40000000002 */
[----:B------:R-:W-:-:S07]  /*11320*/  SEL R12, R3, R12, !P0 ;  /* 0x0000000c030c7207 */ /* 0x000fce0004000000 */
.L_x_365:
[----:B------:R-:W-:-:S08]  /*11330*/  NOP ;  /* 0x0000000000007918 */ /* 0x000fd00000000000 */
[----:B------:R-:W0:-:S00]  /*11340*/  USETMAXREG.DEALLOC.CTAPOOL 0x28 ;  /* 0x00000028000079c8 */ /* 0x000e0000080e0500 */
[----:B0-----:R-:W-:-:S13]  /*11350*/  ISETP.NE.AND P0, PT, R0, RZ, PT ;  /* 0x000000ff0000720c */ /* 0x001fda0003f05270 */
[----:B------:R-:W-:Y:S05]  /*11360*/  @P0 EXIT ;  /* 0x000000000000094d */ /* 0x000fea0003800000 */
[----:B------:R-:W-:Y:S01]  /*11370*/  LOP3.LUT P0, RZ, R2, 0xff, RZ, 0xc0, !PT ;  /* 0x000000ff02ff7812 */ /* 0x000fe2000780c0ff */
[----:B------:R-:W-:Y:S02]  /*11380*/  IMAD.MOV.U32 R0, RZ, RZ, 0x1 ;  /* 0x00000001ff007424 */ /* 0x000fe400078e00ff */
[----:B------:R-:W-:-:S10]  /*11390*/  IMAD.MOV.U32 R10, RZ, RZ, RZ ;  /* 0x000000ffff0a7224 */ /* 0x000fd400078e00ff */
[----:B------:R-:W-:Y:S05]  /*113a0*/  @!P0 BRA `(.L_x_368) ;  /* 0x0000000c00488947 */ /* 0x000fea0003800000 */
[----:B------:R-:W0:Y:S01]  /*113b0*/  LDC R0, c[0x0][0x28c] ;  /* 0x0000a300ff007b82 */ /* 0x000e220000000800 */
[----:B------:R-:W1:Y:S01]  /*113c0*/  S2R R8, SR_CgaCtaId ;  /* 0x0000000000087919 */ /* 0x000e620000008800 */
[----:B------:R-:W-:Y:S01]  /*113d0*/  ULDC UR5, c[0x0][0x600] ;  /* 0x0001800000057ab9 */ /* 0x000fe20000000800 */
[----:B------:R-:W-:Y:S01]  /*113e0*/  ULDC UR4, c[0x0][0xc] ;  /* 0x0000030000047ab9 */ /* 0x000fe20000000800 */
[----:B------:R-:W-:Y:S01]  /*113f0*/  UIADD3 UR16, UR5, -0x1, URZ ;  /* 0xffffffff05107890 */ /* 0x000fe2000fffe03f */
[----:B------:R-:W-:Y:S01]  /*11400*/  BSSY B0, `(.L_x_368) ;  /* 0x00000cc000007945 */ /* 0x000fe20003800000 */
[----:B------:R-:W-:Y:S01]  /*11410*/  ULDC UR6, c[0x0][0x658] ;  /* 0x0001960000067ab9 */ /* 0x000fe20000000800 */
[----:B------:R-:W-:Y:S01]  /*11420*/  ULDC UR5, c[0x0][0x10] ;  /* 0x0000040000057ab9 */ /* 0x000fe20000000800 */
[----:B------:R-:W-:Y:S01]  /*11430*/  UMOV UR7, 0xffffffff ;  /* 0xffffffff00077882 */ /* 0x000fe20000000000 */
[----:B------:R-:W-:Y:S01]  /*11440*/  UMOV UR8, 0x1 ;  /* 0x0000000100087882 */ /* 0x000fe20000000000 */
[----:B------:R-:W-:Y:S01]  /*11450*/  UIMAD.WIDE.U32 UR4, UR4, UR5, URZ ;  /* 0x00000005040472a5 */ /* 0x000fe2000f8e003f */
[----:B------:R-:W-:Y:S01]  /*11460*/  IMAD.MOV.U32 R11, RZ, RZ, 0x1 ;  /* 0x00000001ff0b7424 */ /* 0x000fe200078e00ff */
[----:B------:R-:W-:Y:S01]  /*11470*/  USHF.L.U32 UR7, UR7, UR6, URZ ;  /* 0x0000000607077299 */ /* 0x000fe2000800063f */
[----:B------:R-:W-:Y:S01]  /*11480*/  LOP3.LUT R6, R18, 0x2, RZ, 0xfc, !PT ;  /* 0x0000000212067812 */ /* 0x000fe200078efcff */
[----:B------:R-:W-:Y:S01]  /*11490*/  USHF.L.U32 UR18, UR8, UR6, URZ ;  /* 0x0000000608127299 */ /* 0x000fe2000800063f */
[----:B------:R-:W-:Y:S01]  /*114a0*/  IMAD.MOV.U32 R10, RZ, RZ, RZ ;  /* 0x000000ffff0a7224 */ /* 0x000fe200078e00ff */
[----:B------:R-:W-:Y:S01]  /*114b0*/  ULOP3.LUT UR17, URZ, UR7, URZ, 0x33, !UPT ;  /* 0x000000073f117292 */ /* 0x000fe2000f8e333f */
[----:B------:R-:W-:Y:S01]  /*114c0*/  ULDC UR6, c[0x0][0x14] ;  /* 0x0000050000067ab9 */ /* 0x000fe20000000800 */
[----:B------:R-:W-:Y:S01]  /*114d0*/  ULDC.64 UR22, c[0x0][0x198] ;  /* 0x0000660000167ab9 */ /* 0x000fe20000000a00 */
[----:B------:R-:W-:-:S02]  /*114e0*/  UIMAD.WIDE.U32 UR20, UR4, UR6, URZ ;  /* 0x00000006041472a5 */ /* 0x000fc4000f8e003f */
[----:B------:R-:W-:Y:S01]  /*114f0*/  UIMAD UR13, UR5, UR6, URZ ;  /* 0x00000006050d72a4 */ /* 0x000fe2000f8e023f */
[----:B0-----:R-:W-:-:S03]  /*11500*/  IADD3 R0, R0, 0x3f, RZ ;  /* 0x0000003f00007810 */ /* 0x001fc60007ffe0ff */
[----:B------:R-:W-:Y:S01]  /*11510*/  UIADD3 UR13, UR21, UR13, URZ ;  /* 0x0000000d150d7290 */ /* 0x000fe2000fffe03f */
[----:B------:R-:W-:-:S04]  /*11520*/  SHF.R.S32.HI R3, RZ, 0x1f, R0 ;  /* 0x0000001fff037819 */ /* 0x000fc80000011400 */
[----:B------:R-:W-:Y:S01]  /*11530*/  LEA.HI R3, R3, R0, RZ, 0x6 ;  /* 0x0000000003037211 */ /* 0x000fe200078f30ff */
[----:B------:R-:W-:Y:S01]  /*11540*/  IMAD.MOV.U32 R0, RZ, RZ, 0x1 ;  /* 0x00000001ff007424 */ /* 0x000fe200078e00ff */
[----:B-1----:R-:W-:Y:S02]  /*11550*/  LOP3.LUT R8, R8, 0x1, RZ, 0xc0, !PT ;  /* 0x0000000108087812 */ /* 0x002fe400078ec0ff */
[----:B------:R-:W-:-:S05]  /*11560*/  SHF.R.S32.HI R7, RZ, 0x6, R3 ;  /* 0x00000006ff077819 */ /* 0x000fca0000011403 */
[----:B------:R-:W-:-:S07]  /*11570*/  VIADD R9, R7, 0x1 ;  /* 0x0000000107097836 */ /* 0x000fce0000000000 */
.L_x_379:
[----:B------:R-:W-:-:S03]  /*11580*/  UMOV UR4, 0xffffffff ;  /* 0xffffffff00047882 */ /* 0x000fc60000000000 */
[----:B------:R-:W-:Y:S05]  /*11590*/  BRA.DIV UR4, `(.L_x_369) ;  /* 0x0000000e04947947 */ /* 0x000fea000b800000 */
[----:B------:R-:W-:-:S13]  /*115a0*/  ELECT P6, URZ, PT ;  /* 0x00000000003f782f */ /* 0x000fda00038c0000 */
.L_x_389:
[----:B------:R-:W0:Y:S01]  /*115b0*/  LDC R2, c[0x0][0x28c] ;  /* 0x0000a300ff027b82 */ /* 0x000e220000000800 */
[----:B------:R-:W-:Y:S01]  /*115c0*/  BSSY B1, `(.L_x_370) ;  /* 0x000003b000017945 */ /* 0x000fe20003800000 */
[----:B0-----:R-:W-:-:S13]  /*115d0*/  ISETP.LT.OR P6, PT, R2, 0x1, !P6 ;  /* 0x000000010200780c */ /* 0x001fda00077c1670 */
[----:B------:R-:W-:Y:S05]  /*115e0*/  @P6 BRA `(.L_x_371) ;  /* 0x0000000000e06947 */ /* 0x000fea0003800000 */
[----:B------:R-:W-:Y:S01]  /*115f0*/  IMAD R17, R17, 0x2, R8 ;  /* 0x0000000211117824 */ /* 0x000fe200078e0208 */
[----:B------:R-:W-:Y:S01]  /*11600*/  MOV R20, RZ ;  /* 0x000000ff00147202 */ /* 0x000fe20000000f00 */
[----:B------:R-:W-:Y:S02]  /*11610*/  IMAD R14, R12, 0x180, RZ ;  /* 0x000001800c0e7824 */ /* 0x000fe400078e02ff */
[----:B------:R-:W-:Y:S02]  /*11620*/  IMAD.MOV.U32 R2, RZ, RZ, R9 ;  /* 0x000000ffff027224 */ /* 0x000fe400078e0009 */
[----:B------:R-:W-:Y:S02]  /*11630*/  IMAD.MOV.U32 R3, RZ, RZ, R0 ;  /* 0x000000ffff037224 */ /* 0x000fe400078e0000 */
[----:B------:R-:W-:Y:S02]  /*11640*/  IMAD.MOV.U32 R5, RZ, RZ, R10 ;  /* 0x000000ffff057224 */ /* 0x000fe400078e000a */
[----:B------:R-:W-:-:S07]  /*11650*/  IMAD R17, R17, 0x38, RZ ;  /* 0x0000003811117824 */ /* 0x000fce00078e02ff */
.L_x_374:
[----:B------:R-:W0:Y:S01]  /*11660*/  S2R R15, SR_CgaCtaId ;  /* 0x00000000000f7919 */ /* 0x000e220000008800 */
[----:B------:R-:W-:Y:S01]  /*11670*/  MOV R4, 0x400 ;  /* 0x0000040000047802 */ /* 0x000fe20000000f00 */
[----:B------:R-:W1:Y:S03]  /*11680*/  S2R R12, SR_TID.X ;  /* 0x00000000000c7919 */ /* 0x000e660000002100 */
[----:B0-----:R-:W-:Y:S02]  /*11690*/  LEA R16, R15, R4, 0x18 ;  /* 0x000000040f107211 */ /* 0x001fe400078ec0ff */
[----:B------:R-:W-:Y:S02]  /*116a0*/  SHF.L.U32 R4, R3, 0x1f, RZ ;  /* 0x0000001f03047819 */ /* 0x000fe400000006ff */
[----:B-1----:R-:W-:Y:S01]  /*116b0*/  LOP3.LUT P1, RZ, R12, 0x7f, RZ, 0xc0, !PT ;  /* 0x0000007f0cff7812 */ /* 0x002fe2000782c0ff */
[----:B------:R-:W-:-:S04]  /*116c0*/  IMAD R15, R5, 0x8, R16 ;  /* 0x00000008050f7824 */ /* 0x000fc800078e0210 */
[----:B------:R-:W0:Y:S08]  /*116d0*/  SYNCS.PHASECHK.TRANS64.TRYWAIT P0, [R15+URZ+0x18], R4 ;  /* 0x000018040f0075a7 */ /* 0x000e30000800017f */
[----:B------:R-:W1:Y:S01]  /*116e0*/  @!P1 LDC R12, c[0x0][0x500] ;  /* 0x00014000ff0c9b82 */ /* 0x000e620000000800 */
[----:B0-----:R-:W-:Y:S05]  /*116f0*/  @!P0 BRA `(.L_x_372) ;  /* 0x0000000c005c8947 */ /* 0x001fea0003800000 */
.L_x_390:
[----:B0-----:R-:W-:Y:S01]  /*11700*/  PRMT R4, R6, 0x9910, RZ ;  /* 0x0000991006047816 */ /* 0x001fe200000000ff */
[----:B-1----:R0:W-:Y:S03]  /*11710*/  @!P1 SYNCS.ARRIVE.TRANS64 RZ, [R15+URZ], R12 ;  /* 0x0000000c0fff99a7 */ /* 0x0021e6000800003f */
[----:B------:R-:W-:-:S13]  /*11720*/  ISETP.NE.AND P0, PT, R4, 0x2, PT ;  /* 0x000000020400780c */ /* 0x000fda0003f05270 */
[----:B0-----:R-:W-:Y:S05]  /*11730*/  @P0 BRA `(.L_x_373) ;  /* 0x0000000000040947 */ /* 0x001fea0003800000 */
[----:B------:R-:W-:Y:S01]  /*11740*/  BPT.TRAP 0x1 ;  /* 0x000000040000795c */ /* 0x000fe20000300000 */
.L_x_373:
[----:B------:R-:W-:Y:S01]  /*11750*/  IMAD R4, R5, 0x2, R8 ;  /* 0x0000000205047824 */ /* 0x000fe200078e0208 */
[----:B------:R-:W-:Y:S01]  /*11760*/  R2UR UR9, R15 ;  /* 0x000000000f0972ca */ /* 0x000fe200000e0000 */
[C---:B------:R-:W-:Y:S01]  /*11770*/  IMAD R12, R5.reuse, 0xc000, R16 ;  /* 0x0000c000050c7824 */ /* 0x040fe200078e0210 */
[----:B------:R-:W-:Y:S01]  /*11780*/  UIADD3 UR4, UP0, UR22, 0xf0, URZ ;  /* 0x000000f016047890 */ /* 0x000fe2000ff1e03f */
[----:B------:R-:W-:Y:S01]  /*11790*/  IMAD R4, R4, 0xe00, RZ ;  /* 0x00000e0004047824 */ /* 0x000fe200078e02ff */
[----:B------:R-:W-:Y:S01]  /*117a0*/  R2UR UR11, R14 ;  /* 0x000000000e0b72ca */ /* 0x000fe200000e0000 */
[----:B------:R-:W-:Y:S01]  /*117b0*/  VIADD R2, R2, 0xffffffff ;  /* 0xffffffff02027836 */ /* 0x000fe20000000000 */
[----:B------:R-:W-:Y:S01]  /*117c0*/  R2UR UR5, R12 ;  /* 0x000000000c0572ca */ /* 0x000fe200000e0000 */
[----:B------:R-:W-:Y:S01]  /*117d0*/  UIADD3 UR24, UP1, UR22, 0x1f0, URZ ;  /* 0x000001f016187890 */ /* 0x000fe2000ff3e03f */
[----:B------:R-:W-:Y:S01]  /*117e0*/  LEA R4, R4, R16, 0x1 ;  /* 0x0000001004047211 */ /* 0x000fe200078e08ff */
[----:B------:R-:W-:Y:S01]  /*117f0*/  VIADD R5, R5, 0x1 ;  /* 0x0000000105057836 */ /* 0x000fe20000000000 */
[----:B------:R-:W-:Y:S01]  /*11800*/  R2UR UR10, R20 ;  /* 0x00000000140a72ca */ /* 0x000fe200000e0000 */
[----:B------:R-:W-:Y:S01]  /*11810*/  UIADD3.X UR25, URZ, UR23, URZ, UP1, !UPT ;  /* 0x000000173f197290 */ /* 0x000fe20008ffe43f */
[----:B------:R-:W-:Y:S01]  /*11820*/  R2UR UR8, R4 ;  /* 0x00000000040872ca */ /* 0x000fe200000e0000 */
[----:B------:R-:W-:Y:S01]  /*11830*/  UMOV UR6, 0x0 ;  /* 0x0000000000067882 */ /* 0x000fe20000000000 */
[----:B------:R-:W-:Y:S01]  /*11840*/  R2UR UR12, R13 ;  /* 0x000000000d0c72ca */ /* 0x000fe200000e0000 */
[----:B------:R-:W-:Y:S01]  /*11850*/  UMOV UR7, 0x10000000 ;  /* 0x1000000000077882 */ /* 0x000fe20000000000 */
[----:B------:R-:W-:Y:S01]  /*11860*/  R2UR UR19, R17 ;  /* 0x00000000111372ca */ /* 0x000fe200000e0000 */
[----:B------:R-:W-:Y:S01]  /*11870*/  UMOV UR26, 0x30000 ;  /* 0x00030000001a7882 */ /* 0x000fe20000000000 */
[----:B------:R-:W-:Y:S01]  /*11880*/  ISETP.GT.AND P1, PT, R2, 0x1, PT ;  /* 0x000000010200780c */ /* 0x000fe20003f24270 */
[----:B------:R-:W-:Y:S01]  /*11890*/  UIADD3 UR14, UR5, 0x100, URZ ;  /* 0x00000100050e7890 */ /* 0x000fe2000fffe03f */
[----:B------:R-:W-:Y:S01]  /*118a0*/  ISETP.NE.AND P0, PT, R5, 0x3, PT ;  /* 0x000000030500780c */ /* 0x000fe20003f05270 */
[----:B------:R-:W-:Y:S01]  /*118b0*/  UIADD3.X UR5, URZ, UR23, URZ, UP0, !UPT ;  /* 0x000000173f057290 */ /* 0x000fe200087fe43f */
[----:B------:R-:W-:-:S02]  /*118c0*/  VIADD R20, R20, 0x40 ;  /* 0x0000004014147836 */ /* 0x000fc40000000000 */
[----:B------:R-:W-:Y:S01]  /*118d0*/  SEL R4, RZ, 0x1, P0 ;  /* 0x00000001ff047807 */ /* 0x000fe20000000000 */
[----:B------:R-:W-:Y:S01]  /*118e0*/  UIADD3 UR15, UR8, 0x24100, URZ ;  /* 0x00024100080f7890 */ /* 0x000fe2000fffe03f */
[----:B------:R-:W-:Y:S02]  /*118f0*/  SEL R5, R5, RZ, P0 ;  /* 0x000000ff05057207 */ /* 0x000fe40000000000 */
[----:B------:R-:W-:Y:S01]  /*11900*/  UMOV UR8, UR14 ;  /* 0x0000000e00087c82 */ /* 0x000fe20008000000 */
[----:B------:R-:W-:Y:S01]  /*11910*/  LOP3.LUT R3, R3, R4, RZ, 0x3c, !PT ;  /* 0x0000000403037212 */ /* 0x000fe200078e3cff */
[----:B------:R0:W-:Y:S02]  /*11920*/  UTMALDG.3D [UR8], [UR4], desc[UR6] ;  /* 0x00000608040075b4 */ /* 0x0001e40008011000 */
[----:B0-----:R-:W-:Y:S01]  /*11930*/  UMOV UR8, UR15 ;  /* 0x0000000f00087c82 */ /* 0x001fe20008000000 */
[----:B------:R-:W-:Y:S02]  /*11940*/  UMOV UR11, UR19 ;  /* 0x00000013000b7c82 */ /* 0x000fe40008000000 */
[----:B------:R0:W-:Y:S02]  /*11950*/  UTMALDG.3D.MULTICAST [UR8], [UR24], UR26, desc[UR6] ;  /* 0x00000608180073b4 */ /* 0x0001e4000801181a */
[----:B0-----:R-:W-:Y:S05]  /*11960*/  @P1 BRA `(.L_x_374) ;  /* 0xfffffffc003c1947 */ /* 0x001fea000383ffff */
.L_x_371:
[----:B------:R-:W-:Y:S05]  /*11970*/  BSYNC B1 ;  /* 0x0000000000017941 */ /* 0x000fea0003800000 */
.L_x_370:
[----:B------:R-:W-:Y:S01]  /*11980*/  LOP3.LUT P1, RZ, R11, 0xff, RZ, 0xc0, !PT ;  /* 0x000000ff0bff7812 */ /* 0x000fe2000782c0ff */
[C---:B------:R-:W-:Y:S01]  /*11990*/  IMAD.IADD R10, R7.reuse, 0x1, R10 ;  /* 0x00000001070a7824 */ /* 0x040fe200078e020a */
[----:B------:R-:W-:Y:S01]  /*119a0*/  ULDC.64 UR4, c[0x0][0x650] ;  /* 0x0001940000047ab9 */ /* 0x000fe20000000a00 */
[C---:B------:R-:W-:Y:S01]  /*119b0*/  ISETP.GE.U32.AND P2, PT, R7.reuse, 0x3, PT ;  /* 0x000000030700780c */ /* 0x040fe20003f46070 */
[----:B------:R-:W-:Y:S01]  /*119c0*/  BSSY B1, `(.L_x_375) ;  /* 0x000006d000017945 */ /* 0x000fe20003800000 */
[----:B------:R-:W-:Y:S01]  /*119d0*/  IMAD.MOV.U32 R12, RZ, RZ, -0x1 ;  /* 0xffffffffff0c7424 */ /* 0x000fe200078e00ff */
[----:B------:R-:W-:Y:S01]  /*119e0*/  ISETP.GT.U32.AND P0, PT, R10, 0x2, PT ;  /* 0x000000020a00780c */ /* 0x000fe20003f04070 */
[----:B------:R-:W-:Y:S01]  /*119f0*/  IMAD.MOV.U32 R13, RZ, RZ, -0x1 ;  /* 0xffffffffff0d7424 */ /* 0x000fe200078e00ff */
[----:B------:R-:W-:Y:S02]  /*11a00*/  MOV R17, 0xffffffff ;  /* 0xffffffff00117802 */ /* 0x000fe40000000f00 */
[----:B------:R-:W-:-:S02]  /*11a10*/  ISETP.LT.U32.AND P0, PT, R7, 0x3, P0 ;  /* 0x000000030700780c */ /* 0x000fc40000701070 */
[----:B------:R-:W-:Y:S01]  /*11a20*/  PRMT R11, RZ, 0x7610, R11 ;  /* 0x00007610ff0b7816 */ /* 0x000fe2000000000b */
[----:B------:R-:W0:Y:S01]  /*11a30*/  @P1 S2R R3, SR_CgaCtaId ;  /* 0x0000000000031919 */ /* 0x000e220000008800 */
[----:B------:R-:W-:-:S04]  /*11a40*/  @P1 MOV R2, 0x400 ;  /* 0x0000040000021802 */ /* 0x000fc80000000f00 */
[----:B0-----:R-:W-:Y:S01]  /*11a50*/  @P1 LEA R4, R3, R2, 0x18 ;  /* 0x0000000203041211 */ /* 0x001fe200078ec0ff */
[----:B------:R-:W-:-:S03]  /*11a60*/  IMAD.WIDE.U32 R2, R10, -0x55555555, RZ ;  /* 0xaaaaaaab0a027825 */ /* 0x000fc600078e00ff */
[----:B------:R0:W-:Y:S01]  /*11a70*/  @P1 SYNCS.ARRIVE.TRANS64.A1T0 RZ, [R4+URZ+0x48], RZ ;  /* 0x000048ff04ff19a7 */ /* 0x0001e2000810003f */
[----:B------:R-:W-:Y:S02]  /*11a80*/  IADD3 R22, P1, R22, UR20, RZ ;  /* 0x0000001416167c10 */ /* 0x000fe4000ff3e0ff */
[----:B------:R-:W-:Y:S02]  /*11a90*/  SHF.R.U32.HI R5, RZ, 0x1, R3 ;  /* 0x00000001ff057819 */ /* 0x000fe40000011603 */
[----:B------:R-:W-:Y:S02]  /*11aa0*/  SEL R3, RZ, 0x1, !P0 ;  /* 0x00000001ff037807 */ /* 0x000fe40004000000 */
[----:B------:R-:W-:Y:S01]  /*11ab0*/  IADD3.X R19, R19, UR13, RZ, P1, !PT ;  /* 0x0000000d13137c10 */ /* 0x000fe20008ffe4ff */
[----:B------:R-:W-:Y:S01]  /*11ac0*/  IMAD R10, R5, -0x3, R10 ;  /* 0xfffffffd050a7824 */ /* 0x000fe200078e020a */
[----:B------:R-:W-:Y:S02]  /*11ad0*/  ISETP.GE.U32.AND P0, PT, R22, UR4, PT ;  /* 0x0000000416007c0c */ /* 0x000fe4000bf06070 */
[----:B------:R-:W-:-:S02]  /*11ae0*/  LOP3.LUT R0, R0, R3, RZ, 0x3c, !PT ;  /* 0x0000000300007212 */ /* 0x000fc400078e3cff */
[----:B------:R-:W-:Y:S02]  /*11af0*/  ISETP.GE.U32.AND.EX P0, PT, R19, UR5, PT, P0 ;  /* 0x0000000513007c0c */ /* 0x000fe4000bf06100 */
[----:B------:R-:W-:Y:S02]  /*11b00*/  @P2 LOP3.LUT R0, R0, 0x1, R5, 0x78, !PT ;  /* 0x0000000100002812 */ /* 0x000fe400078e7805 */
[----:B------:R-:W-:-:S09]  /*11b10*/  PRMT R2, RZ, 0x7610, R2 ;  /* 0x00007610ff027816 */ /* 0x000fd20000000002 */
[----:B0-----:R-:W-:Y:S05]  /*11b20*/  @P0 BRA `(.L_x_376) ;  /* 0x0000000400580947 */ /* 0x001fea0003800000 */
[----:B------:R-:W0:Y:S01]  /*11b30*/  S2R R14, SR_CTAID.X ;  /* 0x00000000000e7919 */ /* 0x000e220000002500 */
[----:B------:R-:W-:Y:S01]  /*11b40*/  ULDC.64 UR4, c[0x0][0x628] ;  /* 0x00018a0000047ab9 */ /* 0x000fe20000000a00 */
[----:B------:R-:W1:Y:S01]  /*11b50*/  LDC R15, c[0x0][0x144] ;  /* 0x00005100ff0f7b82 */ /* 0x000e620000000800 */
[----:B------:R-:W-:Y:S01]  /*11b60*/  ISETP.NE.U32.AND P0, PT, RZ, UR4, PT ;  /* 0x00000004ff007c0c */ /* 0x000fe2000bf05070 */
[----:B------:R-:W2:Y:S01]  /*11b70*/  S2R R12, SR_CTAID.Y ;  /* 0x00000000000c7919 */ /* 0x000ea20000002600 */
[----:B------:R-:W-:Y:S01]  /*11b80*/  ULDC UR7, c[0x0][0x630] ;  /* 0x00018c0000077ab9 */ /* 0x000fe20000000800 */
[----:B------:R-:W-:Y:S01]  /*11b90*/  ULDC UR8, c[0x0][0x150] ;  /* 0x0000540000087ab9 */ /* 0x000fe20000000800 */
[----:B------:R-:W-:Y:S01]  /*11ba0*/  ISETP.NE.AND.EX P0, PT, RZ, UR5, PT, P0 ;  /* 0x00000005ff007c0c */ /* 0x000fe2000bf05300 */
[----:B------:R-:W-:Y:S02]  /*11bb0*/  IMAD.MOV.U32 R2, RZ, RZ, R22 ;  /* 0x000000ffff027224 */ /* 0x000fe400078e0016 */
[----:B------:R-:W-:Y:S01]  /*11bc0*/  IMAD.MOV.U32 R3, RZ, RZ, R19 ;  /* 0x000000ffff037224 */ /* 0x000fe200078e0013 */
[----:B0-----:R-:W-:-:S09]  /*11bd0*/  I2FP.F32.U32 R16, R14 ;  /* 0x0000000e00107245 */ /* 0x001fd20000201000 */
[----:B------:R-:W-:Y:S05]  /*11be0*/  @!P0 BRA `(.L_x_377) ;  /* 0x0000000000288947 */ /* 0x000fea0003800000 */
[----:B------:R-:W-:Y:S02]  /*11bf0*/  ULDC UR6, c[0x0][0x634] ;  /* 0x00018d0000067ab9 */ /* 0x000fe40000000800 */
[----:B------:R-:W-:-:S05]  /*11c00*/  IADD3 R3, P0, R22, UR6, RZ ;  /* 0x0000000616037c10 */ /* 0x000fca000ff1e0ff */
[----:B------:R-:W-:-:S04]  /*11c10*/  IMAD.X R13, RZ, RZ, R19, P0 ;  /* 0x000000ffff0d7224 */ /* 0x000fc800000e0613 */
[----:B------:R-:W-:-:S04]  /*11c20*/  IMAD.WIDE.U32 R4, R13, UR4, RZ ;  /* 0x000000040d047c25 */ /* 0x000fc8000f8e00ff */
[----:B------:R-:W-:-:S04]  /*11c30*/  IMAD.WIDE.U32 R4, P0, R3, UR5, R4 ;  /* 0x0000000503047c25 */ /* 0x000fc8000f800004 */
[----:B------:R-:W-:Y:S01]  /*11c40*/  IMAD.WIDE.U32 R2, R3, UR4, RZ ;  /* 0x0000000403027c25 */ /* 0x000fe2000f8e00ff */
[----:B------:R-:W-:-:S04]  /*11c50*/  MOV R2, R5 ;  /* 0x0000000500027202 */ /* 0x000fc80000000f00 */
[----:B------:R-:W-:Y:S01]  /*11c60*/  IADD3 RZ, P1, R3, R4, RZ ;  /* 0x0000000403ff7210 */ /* 0x000fe20007f3e0ff */
[----:B------:R-:W-:-:S04]  /*11c70*/  IMAD.X R3, RZ, RZ, RZ, P0 ;  /* 0x000000ffff037224 */ /* 0x000fc800000e06ff */
[----:B------:R-:W-:-:S08]  /*11c80*/  IMAD.WIDE.U32.X R2, R13, UR5, R2, P1 ;  /* 0x000000050d027c25 */ /* 0x000fd000088e0402 */
.L_x_377:
[----:B------:R-:W-:Y:S01]  /*11c90*/  FMUL R16, R16, UR8 ;  /* 0x0000000810107c20 */ /* 0x000fe20008400000 */
[--C-:B------:R-:W-:Y:S01]  /*11ca0*/  SHF.R.U64 R13, R2, UR7, R3.reuse ;  /* 0x00000007020d7c19 */ /* 0x100fe20008001203 */
[----:B------:R-:W-:Y:S01]  /*11cb0*/  ULDC.64 UR4, c[0x0][0x620] ;  /* 0x0001880000047ab9 */ /* 0x000fe20000000a00 */
[----:B------:R-:W-:Y:S01]  /*11cc0*/  SHF.R.U32.HI R2, RZ, UR7, R3 ;  /* 0x00000007ff027c19 */ /* 0x000fe20008011603 */
[----:B------:R-:W-:Y:S01]  /*11cd0*/  IMAD.MOV.U32 R3, RZ, RZ, R19 ;  /* 0x000000ffff037224 */ /* 0x000fe200078e0013 */
[----:B------:R-:W-:Y:S01]  /*11ce0*/  IADD3 R17, P0, RZ, -R13, RZ ;  /* 0x8000000dff117210 */ /* 0x000fe20007f1e0ff */
[----:B------:R-:W0:Y:S01]  /*11cf0*/  F2I.U32.TRUNC.NTZ R16, R16 ;  /* 0x0000001000107305 */ /* 0x000e22000020f000 */
[----:B------:R-:W-:-:S03]  /*11d00*/  ULDC.64 UR6, c[0x0][0x640] ;  /* 0x0001900000067ab9 */ /* 0x000fc60000000a00 */
[----:B------:R-:W-:Y:S01]  /*11d10*/  IMAD.X R2, RZ, RZ, ~R2, P0 ;  /* 0x000000ffff027224 */ /* 0x000fe200000e0e02 */
[----:B------:R-:W-:-:S03]  /*11d20*/  ISETP.NE.U32.AND P0, PT, RZ, UR6, PT ;  /* 0x00000006ff007c0c */ /* 0x000fc6000bf05070 */
[----:B------:R-:W-:Y:S01]  /*11d30*/  IMAD R2, R2, UR4, RZ ;  /* 0x0000000402027c24 */ /* 0x000fe2000f8e02ff */
[----:B------:R-:W-:-:S03]  /*11d40*/  ISETP.NE.AND.EX P0, PT, RZ, UR7, PT, P0 ;  /* 0x00000007ff007c0c */ /* 0x000fc6000bf05300 */
[C---:B------:R-:W-:Y:S01]  /*11d50*/  IMAD R5, R17.reuse, UR5, R2 ;  /* 0x0000000511057c24 */ /* 0x040fe2000f8e0202 */
[----:B------:R-:W-:Y:S01]  /*11d60*/  ULDC UR5, c[0x0][0x154] ;  /* 0x0000550000057ab9 */ /* 0x000fe20000000800 */
[----:B------:R-:W-:Y:S02]  /*11d70*/  IMAD.MOV.U32 R2, RZ, RZ, R22 ;  /* 0x000000ffff027224 */ /* 0x000fe400078e0016 */
[----:B0-----:R-:W-:Y:S02]  /*11d80*/  IMAD.MOV R4, RZ, RZ, -R16 ;  /* 0x000000ffff047224 */ /* 0x001fe400078e0a10 */
[----:B------:R-:W-:Y:S01]  /*11d90*/  IMAD.WIDE.U32 R2, R17, UR4, R2 ;  /* 0x0000000411027c25 */ /* 0x000fe2000f8e0002 */
[----:B------:R-:W-:-:S03]  /*11da0*/  ULDC UR4, c[0x0][0x618] ;  /* 0x0001860000047ab9 */ /* 0x000fc60000000800 */
[----:B-1----:R-:W-:Y:S01]  /*11db0*/  IMAD R14, R15, R4, R14 ;  /* 0x000000040f0e7224 */ /* 0x002fe200078e020e */
[----:B--2---:R-:W-:Y:S01]  /*11dc0*/  I2FP.F32.U32 R4, R12 ;  /* 0x0000000c00047245 */ /* 0x004fe20000201000 */
[----:B------:R-:W-:Y:S01]  /*11dd0*/  IMAD.IADD R3, R3, 0x1, R5 ;  /* 0x0000000103037824 */ /* 0x000fe200078e0205 */
[----:B------:R-:W0:Y:S03]  /*11de0*/  LDC R15, c[0x0][0x148] ;  /* 0x00005200ff0f7b82 */ /* 0x000e260000000800 */
[----:B------:R-:W-:Y:S01]  /*11df0*/  FMUL R4, R4, UR5 ;  /* 0x0000000504047c20 */ /* 0x000fe20008400000 */
[--C-:B------:R-:W-:Y:S02]  /*11e00*/  SHF.R.U64 R16, R2, UR4, R3.reuse ;  /* 0x0000000402107c19 */ /* 0x100fe40008001203 */
[----:B------:R-:W-:Y:S01]  /*11e10*/  SHF.R.U32.HI R3, RZ, UR4, R3 ;  /* 0x00000004ff037c19 */ /* 0x000fe20008011603 */
[----:B------:R-:W-:Y:S01]  /*11e20*/  ULDC UR4, c[0x0][0x608] ;  /* 0x0001820000047ab9 */ /* 0x000fe20000000800 */
[----:B------:R1:W2:Y:S02]  /*11e30*/  F2I.U32.TRUNC.NTZ R21, R4 ;  /* 0x0000000400157305 */ /* 0x0002a4000020f000 */
[----:B------:R-:W-:-:S02]  /*11e40*/  SHF.R.U64 R20, R16, UR4, R3 ;  /* 0x0000000410147c19 */ /* 0x000fc40008001203 */
[----:B------:R-:W-:Y:S01]  /*11e50*/  SHF.R.U32.HI R3, RZ, UR4, R3 ;  /* 0x00000004ff037c19 */ /* 0x000fe20008011603 */
[----:B------:R-:W-:-:S03]  /*11e60*/  ULDC UR4, c[0x0][0x658] ;  /* 0x0001960000047ab9 */ /* 0x000fc60000000800 */
[--C-:B------:R-:W-:Y:S02]  /*11e70*/  SHF.R.U32.HI R23, RZ, UR4, R3.reuse ;  /* 0x00000004ff177c19 */ /* 0x100fe40008011603 */
[----:B------:R-:W-:-:S03]  /*11e80*/  SHF.R.U64 R17, R20, UR4, R3 ;  /* 0x0000000414117c19 */ /* 0x000fc60008001203 */
[----:B------:R-:W-:Y:S01]  /*11e90*/  IMAD.MOV.U32 R3, RZ, RZ, R23 ;  /* 0x000000ffff037224 */ /* 0x000fe200078e0017 */
[----:B------:R-:W-:Y:S01]  /*11ea0*/  MOV R2, R17 ;  /* 0x0000001100027202 */ /* 0x000fe20000000f00 */
[----:B-12---:R-:W-:Y:S06]  /*11eb0*/  @!P0 BRA `(.L_x_378) ;  /* 0x0000000000288947 */ /* 0x006fec0003800000 */
[----:B------:R-:W-:Y:S02]  /*11ec0*/  ULDC UR4, c[0x0][0x64c] ;  /* 0x0001930000047ab9 */ /* 0x000fe40000000800 */
[----:B------:R-:W-:-:S05]  /*11ed0*/  IADD3 R3, P0, R17, UR4, RZ ;  /* 0x0000000411037c10 */ /* 0x000fca000ff1e0ff */
[----:B------:R-:W-:-:S04]  /*11ee0*/  IMAD.X R23, RZ, RZ, R23, P0 ;  /* 0x000000ffff177224 */ /* 0x000fc800000e0617 */
[----:B------:R-:W-:-:S04]  /*11ef0*/  IMAD.WIDE.U32 R4, R23, UR6, RZ ;  /* 0x0000000617047c25 */ /* 0x000fc8000f8e00ff */
[----:B------:R-:W-:-:S04]  /*11f00*/  IMAD.WIDE.U32 R4, P0, R3, UR7, R4 ;  /* 0x0000000703047c25 */ /* 0x000fc8000f800004 */
[----:B------:R-:W-:-:S04]  /*11f10*/  IMAD.WIDE.U32 R2, R3, UR6, RZ ;  /* 0x0000000603027c25 */ /* 0x000fc8000f8e00ff */
[----:B------:R-:W-:Y:S01]  /*11f20*/  IMAD.MOV.U32 R2, RZ, RZ, R5 ;  /* 0x000000ffff027224 */ /* 0x000fe200078e0005 */
[----:B------:R-:W-:Y:S01]  /*11f30*/  IADD3 RZ, P1, R3, R4, RZ ;  /* 0x0000000403ff7210 */ /* 0x000fe20007f3e0ff */
[----:B------:R-:W-:-:S04]  /*11f40*/  IMAD.X R3, RZ, RZ, RZ, P0 ;  /* 0x000000ffff037224 */ /* 0x000fc800000e06ff */
[----:B------:R-:W-:-:S08]  /*11f50*/  IMAD.WIDE.U32.X R2, R23, UR7, R2, P1 ;  /* 0x0000000717027c25 */ /* 0x000fd000088e0402 */
.L_x_378:
[----:B------:R-:W1:Y:S01]  /*11f60*/  LDC R4, c[0x0][0x65c] ;  /* 0x00019700ff047b82 */ /* 0x000e620000000800 */
[----:B------:R-:W-:Y:S01]  /*11f70*/  ULDC UR4, c[0x0][0x648] ;  /* 0x0001920000047ab9 */ /* 0x000fe20000000800 */
[----:B------:R-:W-:Y:S01]  /*11f80*/  LOP3.LUT R20, R20, UR17, RZ, 0xc0, !PT ;  /* 0x0000001114147c12 */ /* 0x000fe2000f8ec0ff */
[----:B------:R-:W-:Y:S01]  /*11f90*/  IMAD.MOV R21, RZ, RZ, -R21 ;  /* 0x000000ffff157224 */ /* 0x000fe200078e0a15 */
[----:B------:R-:W-:Y:S01]  /*11fa0*/  SHF.R.U64 R3, R2, UR4, R3 ;  /* 0x0000000402037c19 */ /* 0x000fe20008001203 */
[----:B------:R-:W-:Y:S01]  /*11fb0*/  ULDC UR4, c[0x0][0x638] ;  /* 0x00018e0000047ab9 */ /* 0x000fe20000000800 */
[----:B------:R-:W-:Y:S01]  /*11fc0*/  LOP3.LUT R16, R16, UR16, RZ, 0xc0, !PT ;  /* 0x0000001010107c12 */ /* 0x000fe2000f8ec0ff */
[----:B------:R-:W-:Y:S01]  /*11fd0*/  ULDC UR5, c[0x0][0x610] ;  /* 0x0001840000057ab9 */ /* 0x000fe20000000800 */
[C---:B------:R-:W-:Y:S01]  /*11fe0*/  IADD3 R2, -R3.reuse, RZ, RZ ;  /* 0x000000ff03027210 */ /* 0x040fe20007ffe1ff */
[----:B------:R-:W-:-:S04]  /*11ff0*/  IMAD R3, R3, UR18, R20 ;  /* 0x0000001203037c24 */ /* 0x000fc8000f8e0214 */
[----:B------:R-:W-:Y:S01]  /*12000*/  IMAD R17, R2, UR4, R17 ;  /* 0x0000000402117c24 */ /* 0x000fe2000f8e0211 */
[----:B------:R-:W-:Y:S01]  /*12010*/  ULDC UR4, c[0x0][0x600] ;  /* 0x0001800000047ab9 */ /* 0x000fe20000000800 */
[----:B------:R-:W-:Y:S01]  /*12020*/  IMAD.MOV.U32 R2, RZ, RZ, 0x1 ;  /* 0x00000001ff027424 */ /* 0x000fe200078e00ff */
[----:B-1----:R-:W-:-:S13]  /*12030*/  ISETP.NE.AND P0, PT, R4, 0x1, PT ;  /* 0x000000010400780c */ /* 0x002fda0003f05270 */
[----:B0-----:R-:W-:-:S04]  /*12040*/  @P0 IMAD R14, R15, R21, R12 ;  /* 0x000000150f0e0224 */ /* 0x001fc800078e020c */
[----:B------:R-:W-:Y:S02]  /*12050*/  IMAD R14, R3, UR5, R14 ;  /* 0x00000005030e7c24 */ /* 0x000fe4000f8e020e */
[----:B------:R-:W-:-:S05]  /*12060*/  IMAD R3, R17, UR4, R16 ;  /* 0x0000000411037c24 */ /* 0x000fca000f8e0210 */
[----:B------:R-:W-:Y:S02]  /*12070*/  SEL R17, R3, R14, !P0 ;  /* 0x0000000e03117207 */ /* 0x000fe40004000000 */
[----:B------:R-:W-:-:S07]  /*12080*/  SEL R12, R14, R3, !P0 ;  /* 0x000000030e0c7207 */ /* 0x000fce0004000000 */
.L_x_376:
[----:B------:R-:W-:Y:S05]  /*12090*/  BSYNC B1 ;  /* 0x0000000000017941 */ /* 0x000fea0003800000 */
.L_x_375:
[----:B------:R-:W-:-:S13]  /*120a0*/  LOP3.LUT P0, RZ, R2, 0xff, RZ, 0xc0, !PT ;  /* 0x000000ff02ff7812 */ /* 0x000fda000780c0ff */
[----:B------:R-:W-:Y:S05]  /*120b0*/  @P0 BRA `(.L_x_379) ;  /* 0xfffffff400300947 */ /* 0x000fea000383ffff */
[----:B------:R-:W-:Y:S05]  /*120c0*/  BSYNC B0 ;  /* 0x0000000000007941 */ /* 0x000fea0003800000 */
.L_x_368:
[----:B------:R-:W-:-:S03]  /*120d0*/  UMOV UR4, 0xffffffff ;  /* 0xffffffff00047882 */ /* 0x000fc60000000000 */
[----:B------:R-:W-:Y:S05]  /*120e0*/  BRA.DIV UR4, `(.L_x_380) ;  /* 0x0000000204f47947 */ /* 0x000fea000b800000 */
[----:B------:R-:W-:-:S13]  /*120f0*/  ELECT P6, URZ, PT ;  /* 0x00000000003f782f */ /* 0x000fda00038c0000 */
.L_x_393:
[----:B------:R-:W-:Y:S04]  /*12100*/  BSSY B0, `(.L_x_381) ;  /* 0x0000022000007945 */ /* 0x000fe80003800000 */
[----:B------:R-:W-:Y:S05]  /*12110*/  @!P6 BRA `(.L_x_382) ;  /* 0x000000000080e947 */ /* 0x000fea0003800000 */
[----:B------:R-:W-:-:S04]  /*12120*/  LOP3.LUT R18, R18, 0x2, RZ, 0xfc, !PT ;  /* 0x0000000212127812 */ /* 0x000fc800078efcff */
[----:B------:R-:W-:-:S13]  /*12130*/  ISETP.NE.AND P0, PT, R18, 0x3, PT ;  /* 0x000000031200780c */ /* 0x000fda0003f05270 */
[----:B------:R-:W-:Y:S05]  /*12140*/  @!P0 BRA `(.L_x_383) ;  /* 0x0000000000048947 */ /* 0x000fea0003800000 */
[----:B------:R-:W-:Y:S01]  /*12150*/  BPT.TRAP 0x1 ;  /* 0x000000040000795c */ /* 0x000fe20000300000 */
.L_x_383:
[----:B------:R-:W0:Y:S01]  /*12160*/  S2R R3, SR_CgaCtaId ;  /* 0x0000000000037919 */ /* 0x000e220000008800 */
[----:B------:R-:W-:-:S04]  /*12170*/  MOV R2, 0x400 ;  /* 0x0000040000027802 */ /* 0x000fc80000000f00 */
[----:B0-----:R-:W-:Y:S02]  /*12180*/  LEA R3, R3, R2, 0x18 ;  /* 0x0000000203037211 */ /* 0x001fe400078ec0ff */
[----:B------:R-:W-:-:S03]  /*12190*/  SHF.L.U32 R2, R0, 0x1f, RZ ;  /* 0x0000001f00027819 */ /* 0x000fc600000006ff */
[----:B------:R-:W-:-:S04]  /*121a0*/  VIADD R3, R3, 0x18 ;  /* 0x0000001803037836 */ /* 0x000fc80000000000 */
[C---:B------:R-:W-:Y:S02]  /*121b0*/  IMAD R7, R10.reuse, 0x8, R3 ;  /* 0x000000080a077824 */ /* 0x040fe400078e0203 */
[----:B------:R-:W-:Y:S02]  /*121c0*/  VIADD R10, R10, 0x1 ;  /* 0x000000010a0a7836 */ /* 0x000fe40000000000 */
[----:B------:R-:W0:Y:S03]  /*121d0*/  SYNCS.PHASECHK.TRANS64.TRYWAIT P0, [R7+URZ], R2 ;  /* 0x00000002070075a7 */ /* 0x000e26000800017f */
[----:B------:R-:W-:-:S04]  /*121e0*/  ISETP.NE.AND P1, PT, R10, 0x3, PT ;  /* 0x000000030a00780c */ /* 0x000fc80003f25270 */
[----:B------:R-:W-:Y:S02]  /*121f0*/  SEL R5, RZ, 0x1, P1 ;  /* 0x00000001ff057807 */ /* 0x000fe40000800000 */
[----:B------:R-:W-:Y:S02]  /*12200*/  SEL R10, R10, RZ, P1 ;  /* 0x000000ff0a0a7207 */ /* 0x000fe40000800000 */
[----:B------:R-:W-:-:S03]  /*12210*/  LOP3.LUT R5, R0, R5, RZ, 0x3c, !PT ;  /* 0x0000000500057212 */ /* 0x000fc600078e3cff */
[----:B------:R-:W-:Y:S01]  /*12220*/  IMAD R9, R10, 0x8, R3 ;  /* 0x000000080a097824 */ /* 0x000fe200078e0203 */
[----:B------:R-:W-:Y:S01]  /*12230*/  SHF.L.U32 R4, R5, 0x1f, RZ ;  /* 0x0000001f05047819 */ /* 0x000fe200000006ff */
[----:B0-----:R-:W-:Y:S06]  /*12240*/  @!P0 BRA `(.L_x_384) ;  /* 0x0000000000bc8947 */ /* 0x001fec0003800000 */
.L_x_394:
[----:B------:R-:W1:Y:S01]  /*12250*/  SYNCS.PHASECHK.TRANS64.TRYWAIT P0, [R9+URZ], R4 ;  /* 0x00000004090075a7 */ /* 0x000e62000800017f */
[----:B------:R-:W-:-:S04]  /*12260*/  IADD3 R0, R10, 0x1, RZ ;  /* 0x000000010a007810 */ /* 0x000fc80007ffe0ff */
[----:B------:R-:W-:-:S04]  /*12270*/  ISETP.NE.AND P1, PT, R0, 0x3, PT ;  /* 0x000000030000780c */ /* 0x000fc80003f25270 */
[----:B0-----:R-:W-:Y:S02]  /*12280*/  SEL R2, RZ, 0x1, P1 ;  /* 0x00000001ff027807 */ /* 0x001fe40000800000 */
[----:B------:R-:W-:Y:S02]  /*12290*/  SEL R0, R0, RZ, P1 ;  /* 0x000000ff00007207 */ /* 0x000fe40000800000 */
[----:B------:R-:W-:Y:S01]  /*122a0*/  LOP3.LUT R2, R5, R2, RZ, 0x3c, !PT ;  /* 0x0000000205027212 */ /* 0x000fe200078e3cff */
[----:B-1----:R-:W-:Y:S06]  /*122b0*/  @!P0 BRA `(.L_x_385) ;  /* 0x0000000000b48947 */ /* 0x002fec0003800000 */
.L_x_395:
[----:B------:R-:W-:Y:S01]  /*122c0*/  IMAD R3, R0, 0x8, R3 ;  /* 0x0000000800037824 */ /* 0x000fe200078e0203 */
[----:B------:R-:W-:-:S07]  /*122d0*/  SHF.L.U32 R0, R2, 0x1f, RZ ;  /* 0x0000001f02007819 */ /* 0x000fce00000006ff */
.L_x_386:
[----:B-1----:R1:W2:Y:S02]  /*122e0*/  SYNCS.PHASECHK.TRANS64.TRYWAIT P0, [R3+URZ], R0 ;  /* 0x00000000030075a7 */ /* 0x0022a4000800017f */
[----:B--2---:R-:W-:Y:S05]  /*122f0*/  @!P0 NANOSLEEP.SYNCS 0x989680 ;  /* 0x009896800000895d */ /* 0x004fea0003900000 */
[----:B------:R-:W2:Y:S02]  /*12300*/  @!P0 SYNCS.PHASECHK.TRANS64 P0, [R3+URZ], R0 ;  /* 0x00000000030085a7 */ /* 0x000ea4000800007f */
[----:B--2---:R-:W-:Y:S05]  /*12310*/  @!P0 BRA `(.L_x_386) ;  /* 0xfffffffc00f08947 */ /* 0x004fea000383ffff */
.L_x_382:
[----:B------:R-:W-:Y:S05]  /*12320*/  BSYNC B0 ;  /* 0x0000000000007941 */ /* 0x000fea0003800000 */
.L_x_381:
[----:B------:R-:W-:Y:S05]  /*12330*/  EXIT ;  /* 0x000000000000794d */ /* 0x000fea0003800000 */
.L_x_21:
[----:B---3--:R3:W4:Y:S02]  /*12340*/  SYNCS.PHASECHK.TRANS64.TRYWAIT P1, [R3+URZ], R0 ;  /* 0x00000000030075a7 */ /* 0x008724000802017f */
[----:B----4-:R-:W-:Y:S05]  /*12350*/  @!P1 NANOSLEEP.SYNCS 0x989680 ;  /* 0x009896800000995d */ /* 0x010fea0003900000 */
[----:B------:R-:W4:Y:S02]  /*12360*/  @!P1 SYNCS.PHASECHK.TRANS64 P1, [R3+URZ], R0 ;  /* 0x00000000030095a7 */ /* 0x000f24000802007f */
[----:B----4-:R-:W-:Y:S05]  /*12370*/  @!P1 BRA `(.L_x_21) ;  /* 0xfffffffc00f09947 */ /* 0x010fea000383ffff */
[----:B------:R-:W-:Y:S05]  /*12380*/  BRA `(.L_x_20) ;  /* 0xfffffef000647947 */ /* 0x000fea000383ffff */
.L_x_26:
[----:B--2---:R-:W-:-:S04]  /*12390*/  IMAD.U32 R6, RZ, RZ, UR7 ;  /* 0x00000007ff067e24 */ /* 0x004fc8000f8e00ff */
[----:B------:R2:W3:Y:S03]  /*123a0*/  SYNCS.PHASECHK.TRANS64.TRYWAIT P1, [R6+URZ], R5 ;  /* 0x00000005060075a7 */ /* 0x0004e6000802017f */
[----:B---3--:R-:W-:Y:S05]  /*123b0*/  @!P1 NANOSLEEP.SYNCS 0x989680 ;  /* 0x009896800000995d */ /* 0x008fea0003900000 */
[----:B------:R-:W3:Y:S02]  /*123c0*/  @!P1 SYNCS.PHASECHK.TRANS64 P1, [R6+URZ], R5 ;  /* 0x00000005060095a7 */ /* 0x000ee4000802007f */
[----:B---3--:R-:W-:Y:S05]  /*123d0*/  @!P1 BRA `(.L_x_26) ;  /* 0xfffffffc00ec9947 */ /* 0x008fea000383ffff */
[----:B------:R-:W-:Y:S05]  /*123e0*/  BRA `(.L_x_25) ;  /* 0xffffff10005c7947 */ /* 0x000fea000383ffff */
.L_x_369:
[----:B------:R-:W-:Y:S01]  /*123f0*/  BSSY B1, `(.L_x_387) ;  /* 0x0000006000017945 */ /* 0x000fe20003800000 */
[----:B------:R-:W-:-:S07]  /*12400*/  IMAD.MOV.U32 R15, RZ, RZ, -0x1 ;  /* 0xffffffffff0f7424 */ /* 0x000fce00078e00ff */
[----:B------:R-:W-:Y:S05]  /*12410*/  WARPSYNC.COLLECTIVE R15, `(.L_x_388) ;  /* 0x000000000f0c7348 */ /* 0x000fea0003c00000 */
[----:B------:R-:W-:Y:S02]  /*12420*/  ELECT P6, UR62, PT ;  /* 0x00000000003e782f */ /* 0x000fe400038c0000 */
[----:B------:R-:W-:Y:S01]  /*12430*/  MOV R14, UR62 ;  /* 0x0000003e000e7c02 */ /* 0x000fe20008000f00 */
[----:B------:R-:W-:Y:S10]  /*12440*/  ENDCOLLECTIVE ;  /* 0x000000000000791b */ /* 0x000ff40003800000 */
.L_x_388:
[----:B------:R-:W-:Y:S05]  /*12450*/  BSYNC B1 ;  /* 0x0000000000017941 */ /* 0x000fea0003800000 */
.L_x_387:
[----:B------:R-:W-:Y:S05]  /*12460*/  BRA `(.L_x_389) ;  /* 0xfffffff000507947 */ /* 0x000fea000383ffff */
.L_x_372:
[----:B0-----:R0:W2:Y:S02]  /*12470*/  SYNCS.PHASECHK.TRANS64.TRYWAIT P0, [R15+URZ+0x18], R4 ;  /* 0x000018040f0075a7 */ /* 0x0010a4000800017f */
[----:B--2---:R-:W-:Y:S05]  /*12480*/  @!P0 NANOSLEEP.SYNCS 0x989680 ;  /* 0x009896800000895d */ /* 0x004fea0003900000 */
[----:B------:R-:W2:Y:S02]  /*12490*/  @!P0 SYNCS.PHASECHK.TRANS64 P0, [R15+URZ+0x18], R4 ;  /* 0x000018040f0085a7 */ /* 0x000ea4000800007f */
[----:B--2---:R-:W-:Y:S05]  /*124a0*/  @!P0 BRA `(.L_x_372) ;  /* 0xfffffffc00f08947 */ /* 0x004fea000383ffff */
[----:B------:R-:W-:Y:S05]  /*124b0*/  BRA `(.L_x_390) ;  /* 0xfffffff000907947 */ /* 0x000fea000383ffff */
.L_x_380:
[----:B------:R-:W-:Y:S01]  /*124c0*/  BSSY B0, `(.L_x_391) ;  /* 0x0000006000007945 */ /* 0x000fe20003800000 */
[----:B------:R-:W-:-:S07]  /*124d0*/  IMAD.MOV.U32 R15, RZ, RZ, -0x1 ;  /* 0xffffffffff0f7424 */ /* 0x000fce00078e00ff */
[----:B------:R-:W-:Y:S05]  /*124e0*/  WARPSYNC.COLLECTIVE R15, `(.L_x_392) ;  /* 0x000000000f0c7348 */ /* 0x000fea0003c00000 */
[----:B------:R-:W-:Y:S02]  /*124f0*/  ELECT P6, UR62, PT ;  /* 0x00000000003e782f */ /* 0x000fe400038c0000 */
[----:B------:R-:W-:Y:S01]  /*12500*/  MOV R14, UR62 ;  /* 0x0000003e000e7c02 */ /* 0x000fe20008000f00 */
[----:B------:R-:W-:Y:S10]  /*12510*/  ENDCOLLECTIVE ;  /* 0x000000000000791b */ /* 0x000ff40003800000 */
.L_x_392:
[----:B------:R-:W-:Y:S05]  /*12520*/  BSYNC B0 ;  /* 0x0000000000007941 */ /* 0x000fea0003800000 */
.L_x_391:
[----:B------:R-:W-:Y:S05]  /*12530*/  BRA `(.L_x_393) ;  /* 0xfffffff800f07947 */ /* 0x000fea000383ffff */
.L_x_384:
[----:B0-----:R0:W1:Y:S02]  /*12540*/  SYNCS.PHASECHK.TRANS64.TRYWAIT P0, [R7+URZ], R2 ;  /* 0x00000002070075a7 */ /* 0x001064000800017f */
[----:B-1----:R-:W-:Y:S05]  /*12550*/  @!P0 NANOSLEEP.SYNCS 0x989680 ;  /* 0x009896800000895d */ /* 0x002fea0003900000 */
[----:B------:R-:W1:Y:S02]  /*12560*/  @!P0 SYNCS.PHASECHK.TRANS64 P0, [R7+URZ], R2 ;  /* 0x00000002070085a7 */ /* 0x000e64000800007f */
[----:B-1----:R-:W-:Y:S05]  /*12570*/  @!P0 BRA `(.L_x_384) ;  /* 0xfffffffc00f08947 */ /* 0x002fea000383ffff */
[----:B------:R-:W-:Y:S05]  /*12580*/  BRA `(.L_x_394) ;  /* 0xfffffffc00307947 */ /* 0x000fea000383ffff */
.L_x_385:
[----:B0-----:R0:W1:Y:S02]  /*12590*/  SYNCS.PHASECHK.TRANS64.TRYWAIT P0, [R9+URZ], R4 ;  /* 0x00000004090075a7 */ /* 0x001064000800017f */
[----:B-1----:R-:W-:Y:S05]  /*125a0*/  @!P0 NANOSLEEP.SYNCS 0x989680 ;  /* 0x009896800000895d */ /* 0x002fea0003900000 */
[----:B------:R-:W1:Y:S02]  /*125b0*/  @!P0 SYNCS.PHASECHK.TRANS64 P0, [R9+URZ], R4 ;  /* 0x00000004090085a7 */ /* 0x000e64000800007f */
[----:B-1----:R-:W-:Y:S05]  /*125c0*/  @!P0 BRA `(.L_x_385) ;  /* 0xfffffffc00f08947 */ /* 0x002fea000383ffff */
[----:B------:R-:W-:Y:S05]  /*125d0*/  BRA `(.L_x_395) ;  /* 0xfffffffc00387947 */ /* 0x000fea000383ffff */
.L_x_396:
[----:B------:R-:W-:-:S00]  /*125e0*/  BRA `(.L_x_396) ;  /* 0xfffffffc00fc7947 */ /* 0x000fc0000383ffff */
[----:B------:R-:W-:-:S00]  /*125f0*/  NOP ;  /* 0x0000000000007918 */ /* 0x000fc00000000000 */
        /* <DEDUP_REMOVED lines=8> */
.L_x_397:


//--------------------- .nv.global.init           --------------------------
	.section	.nv.global.init,"aw",@progbits
.nv.global.init:
	.type		$str$22,@object
	.size		$str$22,($str$23 - $str$22)
$str$22:
        /*0000*/ 	.byte	0x6b, 0x5f, 0x74, 0x69, 0x6c, 0x65, 0x5f, 0x63, 0x6f, 0x75, 0x6e, 0x74, 0x20, 0x3e, 0x3d, 0x20
        /*0010*/ 	.byte	0x31, 0x00
	.type		$str$23,@object
	.size		$str$23,(__unnamed_1 - $str$23)
$str$23:
        /*0012*/ 	.byte	0x2f, 0x74, 0x6d, 0x70, 0x2f, 0x63, 0x75, 0x74, 0x6c, 0x61, 0x73, 0x73, 0x5f, 0x73, 0x77, 0x65
        /*0022*/ 	.byte	0x65, 0x70, 0x5f, 0x73, 0x72, 0x63, 0x2f, 0x69, 0x6e, 0x63, 0x6c, 0x75, 0x64, 0x65, 0x2f, 0x63
        /*0032*/ 	.byte	0x75, 0x74, 0x6c, 0x61, 0x73, 0x73, 0x2f, 0x67, 0x65, 0x6d, 0x6d, 0x2f, 0x63, 0x6f, 0x6c, 0x6c
        /*0042*/ 	.byte	0x65, 0x63, 0x74, 0x69, 0x76, 0x65, 0x2f, 0x73, 0x6d, 0x39, 0x30, 0x5f, 0x6d, 0x6d, 0x61, 0x5f
        /*0052*/ 	.byte	0x74, 0x6d, 0x61, 0x5f, 0x67, 0x6d, 0x6d, 0x61, 0x5f, 0x73, 0x73, 0x5f, 0x77, 0x61, 0x72, 0x70
        /*0062*/ 	.byte	0x73, 0x70, 0x65, 0x63, 0x69, 0x61, 0x6c, 0x69, 0x7a, 0x65, 0x64, 0x2e, 0x68, 0x70, 0x70, 0x00
	.type		__unnamed_1,@object
	.size		__unnamed_1,(.L_0 - __unnamed_1)
__unnamed_1:
        /*0072*/ 	.byte	0x76, 0x6f, 0x69, 0x64, 0x20, 0x63, 0x75, 0x74, 0x6c, 0x61, 0x73, 0x73, 0x3a, 0x3a, 0x67, 0x65
        /* <DEDUP_REMOVED lines=180> */
        /*0bc2*/ 	.byte	0x75, 0x74, 0x65, 0x3a, 0x3a, 0x69, 0x64, 0x65, 0x6e, 0x74, 0x69, 0x74, 0x79, 0x5d, 0x00
.L_0:


//--------------------- .nv.shared._ZN7cutlass13device_kernelINS_4gemm6kernel13GemmUniversalIN4cute5tupleIJiiiiEEENS1_10collective13CollectiveMmaINS1_34MainloopSm90TmaGmmaWarpSpecializedILi3ENS5_IJNS4_1CILi2EEENSA_ILi1EEESC_EEENS1_35KernelTmaWarpSpecializedCooperativeEEENS5_IJNSA_ILi384EEENSA_ILi112EEENSA_ILi64EEEEEENS_10bfloat16_tENS5_IJlSC_lEEESK_SL_NS4_8TiledMMAINS4_8MMA_AtomIJNS4_4SM904GMMA27MMA_64x16x16_F32BF16BF16_SSILNSP_5MajorE0ELSR_0ELNSP_7ScaleInE1ELSS_1EEEEEENS4_6LayoutISD_NS5_IJSC_NSA_ILi0EEESW_EEEEENS5_IJNS4_10UnderscoreESZ_SZ_EEEEENS4_13SM90_TMA_LOADENS4_14ComposedLayoutINS4_7SwizzleILi3ELi4ELi3EEENS4_18smem_ptr_flag_bitsILi16EEENSV_INS5_IJNSA_ILi8EEESI_EEENS5_IJSI_SC_EEEEEEEvNS4_8identityENS4_23SM90_TMA_LOAD_MULTICASTES1C_vS1D_EENS_8epilogue10collective6detail29Sm90TmaWarpSpecializedAdapterINS1H_15DefaultEpilogueISK_SL_SL_NS1G_6thread17LinearCombinationISK_Li1EffLNS1L_9ScaleType4KindE0ELNS_15FloatRoundStyleE2ESK_EENS1_15EpilogueDefaultEEEEEvvEEEEvNT_6ParamsE --------------------------
	.section	.nv.shared._ZN7cutlass13device_kernelINS_4gemm6kernel13GemmUniversalIN4cute5tupleIJiiiiEEENS1_10collective13CollectiveMmaINS1_34MainloopSm90TmaGmmaWarpSpecializedILi3ENS5_IJNS4_1CILi2EEENSA_ILi1EEESC_EEENS1_35KernelTmaWarpSpecializedCooperativeEEENS5_IJNSA_ILi384EEENSA_ILi112EEENSA_ILi64EEEEEENS_10bfloat16_tENS5_IJlSC_lEEESK_SL_NS4_8TiledMMAINS4_8MMA_AtomIJNS4_4SM904GMMA27MMA_64x16x16_F32BF16BF16_SSILNSP_5MajorE0ELSR_0ELNSP_7ScaleInE1ELSS_1EEEEEENS4_6LayoutISD_NS5_IJSC_NSA_ILi0EEESW_EEEEENS5_IJNS4_10UnderscoreESZ_SZ_EEEEENS4_13SM90_TMA_LOADENS4_14ComposedLayoutINS4_7SwizzleILi3ELi4ELi3EEENS4_18smem_ptr_flag_bitsILi16EEENSV_INS5_IJNSA_ILi8EEESI_EEENS5_IJSI_SC_EEEEEEEvNS4_8identityENS4_23SM90_TMA_LOAD_MULTICASTES1C_vS1D_EENS_8epilogue10collective6detail29Sm90TmaWarpSpecializedAdapterINS1H_15DefaultEpilogueISK_SL_SL_NS1G_6thread17LinearCombinationISK_Li1EffLNS1L_9ScaleType4KindE0ELNS_15FloatRoundStyleE2ESK_EENS1_15EpilogueDefaultEEEEEvvEEEEvNT_6ParamsE,"aw",@nobits
	.sectionflags	@""
	.align	16
	.zero		1024


//--------------------- .nv.shared.reserved.0     --------------------------
	.section	.nv.shared.reserved.0,"aw",@nobits
	.weak		__nv_reservedSMEM_offset_0_alias
	.size		__nv_reservedSMEM_offset_0_alias, 0, 0
	.other		__nv_reservedSMEM_offset_0_alias,@"STO_CUDA_RESERVED_SHARED STV_DEFAULT"
__nv_reservedSMEM_offset_0_alias:
	.zero		0


//--------------------- .nv.global                --------------------------
	.section	.nv.global,"aw",@nobits
.nv.global:
	.type		_ZN40_INTERNAL_6717e284_4_k_cu_6ca7f849_110214cute1_E,@object
	.size		_ZN40_INTERNAL_6717e284_4_k_cu_6ca7f849_110214cute1_E,(_ZN40_INTERNAL_6717e284_4_k_cu_6ca7f849_110214cuda3std3__45__cpo6cbeginE - _ZN40_INTERNAL_6717e284_4_k_cu_6ca7f849_110214cute1_E)
_ZN40_INTERNAL_6717e284_4_k_cu_6ca7f849_110214cute1_E:
	.zero		1
	.type		_ZN40_INTERNAL_6717e284_4_k_cu_6ca7f849_110214cuda3std3__45__cpo6cbeginE,@object
	.size		_ZN40_INTERNAL_6717e284_4_k_cu_6ca7f849_110214cuda3std3__45__cpo6cbeginE,(_ZN40_INTERNAL_6717e284_4_k_cu_6ca7f849_110214cuda3std3__48in_placeE - _ZN40_INTERNAL_6717e284_4_k_cu_6ca7f849_110214cuda3std3__45__cpo6cbeginE)
_ZN40_INTERNAL_6717e284_4_k_cu_6ca7f849_110214cuda3std3__45__cpo6cbeginE:
	.zero		1
	.type		_ZN40_INTERNAL_6717e284_4_k_cu_6ca7f849_110214cuda3std3__48in_placeE,@object
	.size		_ZN40_INTERNAL_6717e284_4_k_cu_6ca7f849_110214cuda3std3__48in_placeE,(_ZN40_INTERNAL_6717e284_4_k_cu_6ca7f849_110214cuda3std6ranges3__45__cpo9iter_moveE - _ZN40_INTERNAL_6717e284_4_k_cu_6ca7f849_110214cuda3std3__48in_placeE)
_ZN40_INTERNAL_6717e284_4_k_cu_6ca7f849_110214cuda3std3__48in_placeE:
	.zero		1
	.type		_ZN40_INTERNAL_6717e284_4_k_cu_6ca7f849_110214cuda3std6ranges3__45__cpo9iter_moveE,@object
	.size		_ZN40_INTERNAL_6717e284_4_k_cu_6ca7f849_110214cuda3std6ranges3__45__cpo9iter_moveE,(_ZN40_INTERNAL_6717e284_4_k_cu_6ca7f849_110214cuda3std3__45__cpo5beginE - _ZN40_INTERNAL_6717e284_4_k_cu_6ca7f849_110214cuda3std6ranges3__45__cpo9iter_moveE)
_ZN40_INTERNAL_6717e284_4_k_cu_6ca7f849_110214cuda3std6ranges3__45__cpo9iter_moveE:
	.zero		1
	.type		_ZN40_INTERNAL_6717e284_4_k_cu_6ca7f849_110214cuda3std3__45__cpo5beginE,@object
	.size		_ZN40_INTERNAL_6717e284_4_k_cu_6ca7f849_110214cuda3std3__45__cpo5beginE,(_ZN40_INTERNAL_6717e284_4_k_cu_6ca7f849_110214cuda3std3__442_GLOBAL__N__6717e284_4_k_cu_6ca7f849_110216ignoreE - _ZN40_INTERNAL_6717e284_4_k_cu_6ca7f849_110214cuda3std3__45__cpo5beginE)
_ZN40_INTERNAL_6717e284_4_k_cu_6ca7f849_110214cuda3std3__45__cpo5beginE:
	.zero		1
	.type		_ZN40_INTERNAL_6717e284_4_k_cu_6ca7f849_110214cuda3std3__442_GLOBAL__N__6717e284_4_k_cu_6ca7f849_110216ignoreE,@object
	.size		_ZN40_INTERNAL_6717e284_4_k_cu_6ca7f849_110214cuda3std3__442_GLOBAL__N__6717e284_4_k_cu_6ca7f849_110216ignoreE,(_ZN40_INTERNAL_6717e284_4_k_cu_6ca7f849_110214cute7productE - _ZN40_INTERNAL_6717e284_4_k_cu_6ca7f849_110214cuda3std3__442_GLOBAL__N__6717e284_4_k_cu_6ca7f849_110216ignoreE)
_ZN40_INTERNAL_6717e284_4_k_cu_6ca7f849_110214cuda3std3__442_GLOBAL__N__6717e284_4_k_cu_6ca7f849_110216ignoreE:
	.zero		1
	.type		_ZN40_INTERNAL_6717e284_4_k_cu_6ca7f849_110214cute7productE,@object
	.size		_ZN40_INTERNAL_6717e284_4_k_cu_6ca7f849_110214cute7productE,(_ZN40_INTERNAL_6717e284_4_k_cu_6ca7f849_110214cuda3std3__45__cpo3endE - _ZN40_INTERNAL_6717e284_4_k_cu_6ca7f849_110214cute7productE)
_ZN40_INTERNAL_6717e284_4_k_cu_6ca7f849_110214cute7productE:
	.zero		1
	.type		_ZN40_INTERNAL_6717e284_4_k_cu_6ca7f849_110214cuda3std3__45__cpo3endE,@object
	.size		_ZN40_INTERNAL_6717e284_4_k_cu_6ca7f849_110214cuda3std3__45__cpo3endE,(_ZN40_INTERNAL_6717e284_4_k_cu_6ca7f849_110214cuda3std3__419piecewise_constructE - _ZN40_INTERNAL_6717e284_4_k_cu_6ca7f849_110214cuda3std3__45__cpo3endE)
_ZN40_INTERNAL_6717e284_4_k_cu_6ca7f849_110214cuda3std3__45__cpo3endE:
	.zero		1
	.type		_ZN40_INTERNAL_6717e284_4_k_cu_6ca7f849_110214cuda3std3__419piecewise_constructE,@object
	.size		_ZN40_INTERNAL_6717e284_4_k_cu_6ca7f849_110214cuda3std3__419piecewise_constructE,(_ZN40_INTERNAL_6717e284_4_k_cu_6ca7f849_110214cuda3std3__45__cpo4cendE - _ZN40_INTERNAL_6717e284_4_k_cu_6ca7f849_110214cuda3std3__419piecewise_constructE)
_ZN40_INTERNAL_6717e284_4_k_cu_6ca7f849_110214cuda3std3__419piecewise_constructE:
	.zero		1
	.type		_ZN40_INTERNAL_6717e284_4_k_cu_6ca7f849_110214cuda3std3__45__cpo4cendE,@object
	.size		_ZN40_INTERNAL_6717e284_4_k_cu_6ca7f849_110214cuda3std3__45__cpo4cendE,(_ZN40_INTERNAL_6717e284_4_k_cu_6ca7f849_110214cuda3std6ranges3__45__cpo4swapE - _ZN40_INTERNAL_6717e284_4_k_cu_6ca7f849_110214cuda3std3__45__cpo4cendE)
_ZN40_INTERNAL_6717e284_4_k_cu_6ca7f849_110214cuda3std3__45__cpo4cendE:
	.zero		1
	.type		_ZN40_INTERNAL_6717e284_4_k_cu_6ca7f849_110214cuda3std6ranges3__45__cpo4swapE,@object
	.size		_ZN40_INTERNAL_6717e284_4_k_cu_6ca7f849_110214cuda3std6ranges3__45__cpo4swapE,(.L_8 - _ZN40_INTERNAL_6717e284_4_k_cu_6ca7f849_110214cuda3std6ranges3__45__cpo4swapE)
_ZN40_INTERNAL_6717e284_4_k_cu_6ca7f849_110214cuda3std6ranges3__45__cpo4swapE:
	.zero		1
.L_8:


//--------------------- .nv.constant0._ZN7cutlass13device_kernelINS_4gemm6kernel13GemmUniversalIN4cute5tupleIJiiiiEEENS1_10collective13CollectiveMmaINS1_34MainloopSm90TmaGmmaWarpSpecializedILi3ENS5_IJNS4_1CILi2EEENSA_ILi1EEESC_EEENS1_35KernelTmaWarpSpecializedCooperativeEEENS5_IJNSA_ILi384EEENSA_ILi112EEENSA_ILi64EEEEEENS_10bfloat16_tENS5_IJlSC_lEEESK_SL_NS4_8TiledMMAINS4_8MMA_AtomIJNS4_4SM904GMMA27MMA_64x16x16_F32BF16BF16_SSILNSP_5MajorE0ELSR_0ELNSP_7ScaleInE1ELSS_1EEEEEENS4_6LayoutISD_NS5_IJSC_NSA_ILi0EEESW_EEEEENS5_IJNS4_10UnderscoreESZ_SZ_EEEEENS4_13SM90_TMA_LOADENS4_14ComposedLayoutINS4_7SwizzleILi3ELi4ELi3EEENS4_18smem_ptr_flag_bitsILi16EEENSV_INS5_IJNSA_ILi8EEESI_EEENS5_IJSI_SC_EEEEEEEvNS4_8identityENS4_23SM90_TMA_LOAD_MULTICASTES1C_vS1D_EENS_8epilogue10collective6detail29Sm90TmaWarpSpecializedAdapterINS1H_15DefaultEpilogueISK_SL_SL_NS1G_6thread17LinearCombinationISK_Li1EffLNS1L_9ScaleType4KindE0ELNS_15FloatRoundStyleE2ESK_EENS1_15EpilogueDefaultEEEEEvvEEEEvNT_6ParamsE --------------------------
	.section	.nv.constant0._ZN7cutlass13device_kernelINS_4gemm6kernel13GemmUniversalIN4cute5tupleIJiiiiEEENS1_10collective13CollectiveMmaINS1_34MainloopSm90TmaGmmaWarpSpecializedILi3ENS5_IJNS4_1CILi2EEENSA_ILi1EEESC_EEENS1_35KernelTmaWarpSpecializedCooperativeEEENS5_IJNSA_ILi384EEENSA_ILi112EEENSA_ILi64EEEEEENS_10bfloat16_tENS5_IJlSC_lEEESK_SL_NS4_8TiledMMAINS4_8MMA_AtomIJNS4_4SM904GMMA27MMA_64x16x16_F32BF16BF16_SSILNSP_5MajorE0ELSR_0ELNSP_7ScaleInE1ELSS_1EEEEEENS4_6LayoutISD_NS5_IJSC_NSA_ILi0EEESW_EEEEENS5_IJNS4_10UnderscoreESZ_SZ_EEEEENS4_13SM90_TMA_LOADENS4_14ComposedLayoutINS4_7SwizzleILi3ELi4ELi3EEENS4_18smem_ptr_flag_bitsILi16EEENSV_INS5_IJNSA_ILi8EEESI_EEENS5_IJSI_SC_EEEEEEEvNS4_8identityENS4_23SM90_TMA_LOAD_MULTICASTES1C_vS1D_EENS_8epilogue10collective6detail29Sm90TmaWarpSpecializedAdapterINS1H_15DefaultEpilogueISK_SL_SL_NS1G_6thread17LinearCombinationISK_Li1EffLNS1L_9ScaleType4KindE0ELNS_15FloatRoundStyleE2ESK_EENS1_15EpilogueDefaultEEEEEvvEEEEvNT_6ParamsE,"a",@progbits
	.sectionflags	@""
	.align	4
.nv.constant0._ZN7cutlass13device_kernelINS_4gemm6kernel13GemmUniversalIN4cute5tupleIJiiiiEEENS1_10collective13CollectiveMmaINS1_34MainloopSm90TmaGmmaWarpSpecializedILi3ENS5_IJNS4_1CILi2EEENSA_ILi1EEESC_EEENS1_35KernelTmaWarpSpecializedCooperativeEEENS5_IJNSA_ILi384EEENSA_ILi112EEENSA_ILi64EEEEEENS_10bfloat16_tENS5_IJlSC_lEEESK_SL_NS4_8TiledMMAINS4_8MMA_AtomIJNS4_4SM904GMMA27MMA_64x16x16_F32BF16BF16_SSILNSP_5MajorE0ELSR_0ELNSP_7ScaleInE1ELSS_1EEEEEENS4_6LayoutISD_NS5_IJSC_NSA_ILi0EEESW_EEEEENS5_IJNS4_10UnderscoreESZ_SZ_EEEEENS4_13SM90_TMA_LOADENS4_14ComposedLayoutINS4_7SwizzleILi3ELi4ELi3EEENS4_18smem_ptr_flag_bitsILi16EEENSV_INS5_IJNSA_ILi8EEESI_EEENS5_IJSI_SC_EEEEEEEvNS4_8identityENS4_23SM90_TMA_LOAD_MULTICASTES1C_vS1D_EENS_8epilogue10collective6detail29Sm90TmaWarpSpecializedAdapterINS1H_15DefaultEpilogueISK_SL_SL_NS1G_6thread17LinearCombinationISK_Li1EffLNS1L_9ScaleType4KindE0ELNS_15FloatRoundStyleE2ESK_EENS1_15EpilogueDefaultEEEEEvvEEEEvNT_6ParamsE:
	.zero		1664


//--------------------- SYMBOLS --------------------------

	.type		.nv.reservedSmem.offset0,@object
	.size		.nv.reservedSmem.offset0,0x4
	.type		__assertfail,@function
